	.target	sm_100a

	.elftype	@"ET_EXEC"


//--------------------- .note.nv.tkinfo           --------------------------
	.section	.note.nv.tkinfo,"",@"SHT_NOTE"
	.sectionflags	@"SHF_NOTE_NV_TKINFO"
	.tkinfo
        /*0018*/ 	.word	0x00000002
        /*0030*/ 	.string	""
        /*0030*/ 	.string	"ptxas"
        /*0030*/ 	.string	"Cuda compilation tools, release 13.0, V13.0.88"
        /*0030*/ 	.string	"Build cuda_13.0.r13.0/compiler.36424714_0"
        /*0030*/ 	.string	"-arch sm_100a -m 64 "



//--------------------- .note.nv.cuinfo           --------------------------
	.section	.note.nv.cuinfo,"",@"SHT_NOTE"
	.sectionflags	@"SHF_NOTE_NV_CUINFO"
        /*0018*/ 	.short	0x0002
        /*001a*/ 	.short	0x0064
        /*001c*/ 	.short	0x0082
	.zero		2


//--------------------- .nv.info                  --------------------------
	.section	.nv.info,"",@"SHT_CUDA_INFO"
	.align	4


	//----- nvinfo : EIATTR_REGCOUNT
	.align		4
        /*0000*/ 	.byte	0x04, 0x2f
        /*0002*/ 	.short	(.L_19 - .L_18)
	.align		4
.L_18:
        /*0004*/ 	.word	index@(_ZN7cutlass13device_kernelINS_4gemm6kernel13GemmUniversalIN4cute5tupleIJiiiiEEENS1_10collective13CollectiveMmaINS1_35MainloopSm100TmaUmmaWarpSpecializedILi7ELi2ELi4ENS5_IJNS4_1CILi2EEENSA_ILi1EEESC_EEEEENS5_IJNSA_ILi128EEESF_NSA_ILi64EEEEEENS_6half_tENS5_IJSC_llEEESI_SJ_NS4_8TiledMMAINS4_8MMA_AtomIJNS4_26SM100_MMA_F16BF16_2x1SM_SSISI_SI_fLi128ELi128ELNS4_4UMMA5MajorE1ELSO_1ELNSN_7ScaleInE0ELSP_0EEEEEENS4_6LayoutINS5_IJSC_SC_SC_EEENS5_IJNSA_ILi0EEESU_SU_EEEEENS5_IJNS4_10UnderscoreESX_SX_EEEEENS4_18SM100_TMA_2SM_LOADENS4_14ComposedLayoutINS4_7SwizzleILi3ELi4ELi3EEENS4_18smem_ptr_flag_bitsILi16EEENSS_INS5_IJSG_NSA_ILi8EEEEEENS5_IJSC_SG_EEEEEEEvNS4_8identityES10_S1A_vS1B_EENS_8epilogue10collective18CollectiveEpilogueINS1D_23Sm100TmaWarpSpecializedILi4ELi2ELi16ELb1ELb0EEEJNS5_IJSG_SF_SG_EEENS5_IJNSS_ISG_SC_EENSS_INS5_IJNSA_ILi16EEESB_EEES18_EEEEESI_NS5_IJlSC_lEEESI_S1O_NS1D_6fusion15FusionCallbacksIS1H_NS1P_17LinearCombinationISI_fSI_fLNS_15FloatRoundStyleE2EEES1I_S1N_JEEENS4_5SM1004TMEM4LOAD26SM100_TMEM_LOAD_32dp32b16xENS4_13SM90_TMA_LOADENS11_INS12_ILi1ELi4ELi3EEES15_NSS_INS5_IJS16_S1K_EEENS5_IJS1K_SC_EEEEEEENS4_39AutoVectorizingCopyWithAssumedAlignmentILi128EEENS4_14SM90_TMA_STOREES24_S26_S26_EEEvvEEEEvNT_6ParamsE)
        /*0008*/ 	.word	0x0000005b


	//----- nvinfo : EIATTR_FRAME_SIZE
	.align		4
.L_19:
        /*000c*/ 	.byte	0x04, 0x11
        /*000e*/ 	.short	(.L_21 - .L_20)
	.align		4
.L_20:
        /*0010*/ 	.word	index@($__internal_2_$__cuda_sm10x_tcgen05_guardrail_trap_unallocated_columns_being_dealloced)
        /*0014*/ 	.word	0x00000000


	//----- nvinfo : EIATTR_FRAME_SIZE
	.align		4
.L_21:
        /*0018*/ 	.byte	0x04, 0x11
        /*001a*/ 	.short	(.L_23 - .L_22)
	.align		4
.L_22:
        /*001c*/ 	.word	index@($__internal_1_$__cuda_sm10x_tcgen05_guardrail_trap_phase_invalid_during_alloc)
        /*0020*/ 	.word	0x00000000


	//----- nvinfo : EIATTR_FRAME_SIZE
	.align		4
.L_23:
        /*0024*/ 	.byte	0x04, 0x11
        /*0026*/ 	.short	(.L_25 - .L_24)
	.align		4
.L_24:
        /*0028*/ 	.word	index@($__internal_0_$__cuda_sm10x_tcgen05_guardrail_trap_col_being_dealloced_not_returned_by_alloc)
        /*002c*/ 	.word	0x00000000


	//----- nvinfo : EIATTR_FRAME_SIZE
	.align		4
.L_25:
        /*0030*/ 	.byte	0x04, 0x11
        /*0032*/ 	.short	(.L_27 - .L_26)
	.align		4
.L_26:
        /*0034*/ 	.word	index@(_ZN7cutlass13device_kernelINS_4gemm6kernel13GemmUniversalIN4cute5tupleIJiiiiEEENS1_10collective13CollectiveMmaINS1_35MainloopSm100TmaUmmaWarpSpecializedILi7ELi2ELi4ENS5_IJNS4_1CILi2EEENSA_ILi1EEESC_EEEEENS5_IJNSA_ILi128EEESF_NSA_ILi64EEEEEENS_6half_tENS5_IJSC_llEEESI_SJ_NS4_8TiledMMAINS4_8MMA_AtomIJNS4_26SM100_MMA_F16BF16_2x1SM_SSISI_SI_fLi128ELi128ELNS4_4UMMA5MajorE1ELSO_1ELNSN_7ScaleInE0ELSP_0EEEEEENS4_6LayoutINS5_IJSC_SC_SC_EEENS5_IJNSA_ILi0EEESU_SU_EEEEENS5_IJNS4_10UnderscoreESX_SX_EEEEENS4_18SM100_TMA_2SM_LOADENS4_14ComposedLayoutINS4_7SwizzleILi3ELi4ELi3EEENS4_18smem_ptr_flag_bitsILi16EEENSS_INS5_IJSG_NSA_ILi8EEEEEENS5_IJSC_SG_EEEEEEEvNS4_8identityES10_S1A_vS1B_EENS_8epilogue10collective18CollectiveEpilogueINS1D_23Sm100TmaWarpSpecializedILi4ELi2ELi16ELb1ELb0EEEJNS5_IJSG_SF_SG_EEENS5_IJNSS_ISG_SC_EENSS_INS5_IJNSA_ILi16EEESB_EEES18_EEEEESI_NS5_IJlSC_lEEESI_S1O_NS1D_6fusion15FusionCallbacksIS1H_NS1P_17LinearCombinationISI_fSI_fLNS_15FloatRoundStyleE2EEES1I_S1N_JEEENS4_5SM1004TMEM4LOAD26SM100_TMEM_LOAD_32dp32b16xENS4_13SM90_TMA_LOADENS11_INS12_ILi1ELi4ELi3EEES15_NSS_INS5_IJS16_S1K_EEENS5_IJS1K_SC_EEEEEEENS4_39AutoVectorizingCopyWithAssumedAlignmentILi128EEENS4_14SM90_TMA_STOREES24_S26_S26_EEEvvEEEEvNT_6ParamsE)
        /*0038*/ 	.word	0x00000000


	//----- nvinfo : EIATTR_MIN_STACK_SIZE
	.align		4
.L_27:
        /*003c*/ 	.byte	0x04, 0x12
        /*003e*/ 	.short	(.L_29 - .L_28)
	.align		4
.L_28:
        /*0040*/ 	.word	index@(_ZN7cutlass13device_kernelINS_4gemm6kernel13GemmUniversalIN4cute5tupleIJiiiiEEENS1_10collective13CollectiveMmaINS1_35MainloopSm100TmaUmmaWarpSpecializedILi7ELi2ELi4ENS5_IJNS4_1CILi2EEENSA_ILi1EEESC_EEEEENS5_IJNSA_ILi128EEESF_NSA_ILi64EEEEEENS_6half_tENS5_IJSC_llEEESI_SJ_NS4_8TiledMMAINS4_8MMA_AtomIJNS4_26SM100_MMA_F16BF16_2x1SM_SSISI_SI_fLi128ELi128ELNS4_4UMMA5MajorE1ELSO_1ELNSN_7ScaleInE0ELSP_0EEEEEENS4_6LayoutINS5_IJSC_SC_SC_EEENS5_IJNSA_ILi0EEESU_SU_EEEEENS5_IJNS4_10UnderscoreESX_SX_EEEEENS4_18SM100_TMA_2SM_LOADENS4_14ComposedLayoutINS4_7SwizzleILi3ELi4ELi3EEENS4_18smem_ptr_flag_bitsILi16EEENSS_INS5_IJSG_NSA_ILi8EEEEEENS5_IJSC_SG_EEEEEEEvNS4_8identityES10_S1A_vS1B_EENS_8epilogue10collective18CollectiveEpilogueINS1D_23Sm100TmaWarpSpecializedILi4ELi2ELi16ELb1ELb0EEEJNS5_IJSG_SF_SG_EEENS5_IJNSS_ISG_SC_EENSS_INS5_IJNSA_ILi16EEESB_EEES18_EEEEESI_NS5_IJlSC_lEEESI_S1O_NS1D_6fusion15FusionCallbacksIS1H_NS1P_17LinearCombinationISI_fSI_fLNS_15FloatRoundStyleE2EEES1I_S1N_JEEENS4_5SM1004TMEM4LOAD26SM100_TMEM_LOAD_32dp32b16xENS4_13SM90_TMA_LOADENS11_INS12_ILi1ELi4ELi3EEES15_NSS_INS5_IJS16_S1K_EEENS5_IJS1K_SC_EEEEEEENS4_39AutoVectorizingCopyWithAssumedAlignmentILi128EEENS4_14SM90_TMA_STOREES24_S26_S26_EEEvvEEEEvNT_6ParamsE)
        /*0044*/ 	.word	0x00000000
.L_29:


//--------------------- .nv.compat                --------------------------
	.section	.nv.compat,"",@"SHT_CUDA_COMPAT_INFO"
	.align	4
        /*0000*/ 	.byte	0x02, 0x09, 0x01, 0x00, 0x02, 0x02, 0x02, 0x00, 0x02, 0x05, 0x05, 0x00, 0x03, 0x07, 0x01, 0x01
        /*0010*/ 	.byte	0x02, 0x03, 0x01, 0x00, 0x02, 0x06, 0x01, 0x00, 0x04, 0x0b, 0x08, 0x00, 0x09, 0x00, 0x00, 0x00
        /*0020*/ 	.byte	0x00, 0x00, 0x00, 0x00


//--------------------- .nv.info._ZN7cutlass13device_kernelINS_4gemm6kernel13GemmUniversalIN4cute5tupleIJiiiiEEENS1_10collective13CollectiveMmaINS1_35MainloopSm100TmaUmmaWarpSpecializedILi7ELi2ELi4ENS5_IJNS4_1CILi2EEENSA_ILi1EEESC_EEEEENS5_IJNSA_ILi128EEESF_NSA_ILi64EEEEEENS_6half_tENS5_IJSC_llEEESI_SJ_NS4_8TiledMMAINS4_8MMA_AtomIJNS4_26SM100_MMA_F16BF16_2x1SM_SSISI_SI_fLi128ELi128ELNS4_4UMMA5MajorE1ELSO_1ELNSN_7ScaleInE0ELSP_0EEEEEENS4_6LayoutINS5_IJSC_SC_SC_EEENS5_IJNSA_ILi0EEESU_SU_EEEEENS5_IJNS4_10UnderscoreESX_SX_EEEEENS4_18SM100_TMA_2SM_LOADENS4_14ComposedLayoutINS4_7SwizzleILi3ELi4ELi3EEENS4_18smem_ptr_flag_bitsILi16EEENSS_INS5_IJSG_NSA_ILi8EEEEEENS5_IJSC_SG_EEEEEEEvNS4_8identityES10_S1A_vS1B_EENS_8epilogue10collective18CollectiveEpilogueINS1D_23Sm100TmaWarpSpecializedILi4ELi2ELi16ELb1ELb0EEEJNS5_IJSG_SF_SG_EEENS5_IJNSS_ISG_SC_EENSS_INS5_IJNSA_ILi16EEESB_EEES18_EEEEESI_NS5_IJlSC_lEEESI_S1O_NS1D_6fusion15FusionCallbacksIS1H_NS1P_17LinearCombinationISI_fSI_fLNS_15FloatRoundStyleE2EEES1I_S1N_JEEENS4_5SM1004TMEM4LOAD26SM100_TMEM_LOAD_32dp32b16xENS4_13SM90_TMA_LOADENS11_INS12_ILi1ELi4ELi3EEES15_NSS_INS5_IJS16_S1K_EEENS5_IJS1K_SC_EEEEEEENS4_39AutoVectorizingCopyWithAssumedAlignmentILi128EEENS4_14SM90_TMA_STOREES24_S26_S26_EEEvvEEEEvNT_6ParamsE --------------------------
	.section	.nv.info._ZN7cutlass13device_kernelINS_4gemm6kernel13GemmUniversalIN4cute5tupleIJiiiiEEENS1_10collective13CollectiveMmaINS1_35MainloopSm100TmaUmmaWarpSpecializedILi7ELi2ELi4ENS5_IJNS4_1CILi2EEENSA_ILi1EEESC_EEEEENS5_IJNSA_ILi128EEESF_NSA_ILi64EEEEEENS_6half_tENS5_IJSC_llEEESI_SJ_NS4_8TiledMMAINS4_8MMA_AtomIJNS4_26SM100_MMA_F16BF16_2x1SM_SSISI_SI_fLi128ELi128ELNS4_4UMMA5MajorE1ELSO_1ELNSN_7ScaleInE0ELSP_0EEEEEENS4_6LayoutINS5_IJSC_SC_SC_EEENS5_IJNSA_ILi0EEESU_SU_EEEEENS5_IJNS4_10UnderscoreESX_SX_EEEEENS4_18SM100_TMA_2SM_LOADENS4_14ComposedLayoutINS4_7SwizzleILi3ELi4ELi3EEENS4_18smem_ptr_flag_bitsILi16EEENSS_INS5_IJSG_NSA_ILi8EEEEEENS5_IJSC_SG_EEEEEEEvNS4_8identityES10_S1A_vS1B_EENS_8epilogue10collective18CollectiveEpilogueINS1D_23Sm100TmaWarpSpecializedILi4ELi2ELi16ELb1ELb0EEEJNS5_IJSG_SF_SG_EEENS5_IJNSS_ISG_SC_EENSS_INS5_IJNSA_ILi16EEESB_EEES18_EEEEESI_NS5_IJlSC_lEEESI_S1O_NS1D_6fusion15FusionCallbacksIS1H_NS1P_17LinearCombinationISI_fSI_fLNS_15FloatRoundStyleE2EEES1I_S1N_JEEENS4_5SM1004TMEM4LOAD26SM100_TMEM_LOAD_32dp32b16xENS4_13SM90_TMA_LOADENS11_INS12_ILi1ELi4ELi3EEES15_NSS_INS5_IJS16_S1K_EEENS5_IJS1K_SC_EEEEEEENS4_39AutoVectorizingCopyWithAssumedAlignmentILi128EEENS4_14SM90_TMA_STOREES24_S26_S26_EEEvvEEEEvNT_6ParamsE,"",@"SHT_CUDA_INFO"
	.sectionflags	@""
	.align	4


	//----- nvinfo : EIATTR_CUDA_API_VERSION
	.align		4
        /*0000*/ 	.byte	0x04, 0x37
        /*0002*/ 	.short	(.L_31 - .L_30)
.L_30:
        /*0004*/ 	.word	0x00000082


	//----- nvinfo : EIATTR_KPARAM_INFO
	.align		4
.L_31:
        /*0008*/ 	.byte	0x04, 0x17
        /*000a*/ 	.short	(.L_33 - .L_32)
.L_32:
        /*000c*/ 	.word	0x00000000
        /*0010*/ 	.short	0x0000
        /*0012*/ 	.short	0x0000
        /*0014*/ 	.byte	0x00, 0xf0, 0x01, 0x20


	//----- nvinfo : EIATTR_AT_ENTRY_FRAGMENTS
	.align		4
.L_33:
        /*0018*/ 	.byte	0x04, 0x4f
        /*001a*/ 	.short	(.L_35 - .L_34)


	//   ....[0]....
.L_34:
        /*001c*/ 	.word	0x00000007


	//----- nvinfo : EIATTR_RESERVED_SMEM_USED
	.align		4
.L_35:
        /*0020*/ 	.byte	0x01, 0x41
	.zero		2


	//----- nvinfo : EIATTR_SPARSE_MMA_MASK
	.align		4
        /*0024*/ 	.byte	0x03, 0x50
        /*0026*/ 	.short	0x0000


	//----- nvinfo : EIATTR_TCGEN05_2CTA_USED
	.align		4
        /*0028*/ 	.byte	0x01, 0x52
	.zero		2


	//----- nvinfo : EIATTR_MAXREG_COUNT
	.align		4
        /*002c*/ 	.byte	0x03, 0x1b
        /*002e*/ 	.short	0x00ff


	//----- nvinfo : EIATTR_NUM_BARRIERS
	.align		4
        /*0030*/ 	.byte	0x02, 0x4c
        /*0032*/ 	.byte	0x07
	.zero		1


	//----- nvinfo : EIATTR_EXTERNS
	.align		4
        /*0034*/ 	.byte	0x04, 0x0f
        /*0036*/ 	.short	(.L_37 - .L_36)


	//   ....[0]....
	.align		4
.L_36:
        /*0038*/ 	.word	index@(__assertfail)


	//----- nvinfo : EIATTR_MERCURY_ISA_VERSION
	.align		4
.L_37:
        /*003c*/ 	.byte	0x03, 0x5f
        /*003e*/ 	.short	0x0101


	//----- nvinfo : EIATTR_INT_WARP_WIDE_INSTR_OFFSETS
	.align		4
        /*0040*/ 	.byte	0x04, 0x31
        /*0042*/ 	.short	(.L_39 - .L_38)


	//   ....[0]....
.L_38:
        /*0044*/ 	.word	0x00000d70


	//   ....[1]....
        /*0048*/ 	.word	0x00000e10


	//   ....[2]....
        /*004c*/ 	.word	0x00002140


	//   ....[3]....
        /*0050*/ 	.word	0x000041b0


	//   ....[4]....
        /*0054*/ 	.word	0x000041d0


	//   ....[5]....
        /*0058*/ 	.word	0x00004200


	//   ....[6]....
        /*005c*/ 	.word	0x00004b40


	//   ....[7]....
        /*0060*/ 	.word	0x00004b60


	//   ....[8]....
        /*0064*/ 	.word	0x00004c50


	//   ....[9]....
        /*0068*/ 	.word	0x00004d10


	//   ....[10]....
        /*006c*/ 	.word	0x00004d30


	//   ....[11]....
        /*0070*/ 	.word	0x00004e20


	//   ....[12]....
        /*0074*/ 	.word	0x00004ef0


	//   ....[13]....
        /*0078*/ 	.word	0x00004f10


	//   ....[14]....
        /*007c*/ 	.word	0x00005040


	//   ....[15]....
        /*0080*/ 	.word	0x000051c0


	//   ....[16]....
        /*0084*/ 	.word	0x000051d0


	//   ....[17]....
        /*0088*/ 	.word	0x00005360


	//----- nvinfo : EIATTR_COOP_GROUP_MASK_REGIDS
	.align		4
.L_39:
        /*008c*/ 	.byte	0x04, 0x29
        /*008e*/ 	.short	(.L_41 - .L_40)


	//   ....[0]....
.L_40:
        /*0090*/ 	.word	0xffffffff


	//   ....[1]....
        /*0094*/ 	.word	0xffffffff


	//   ....[2]....
        /*0098*/ 	.word	0xffffffff


	//   ....[3]....
        /*009c*/ 	.word	0xffffffff


	//   ....[4]....
        /*00a0*/ 	.word	0xffffffff


	//   ....[5]....
        /*00a4*/ 	.word	0xffffffff


	//   ....[6]....
        /*00a8*/ 	.word	0xffffffff


	//   ....[7]....
        /*00ac*/ 	.word	0xffffffff


	//   ....[8]....
        /*00b0*/ 	.word	0xffffffff


	//   ....[9]....
        /*00b4*/ 	.word	0xffffffff


	//   ....[10]....
        /*00b8*/ 	.word	0xffffffff


	//   ....[11]....
        /*00bc*/ 	.word	0xffffffff


	//   ....[12]....
        /*00c0*/ 	.word	0xffffffff


	//   ....[13]....
        /*00c4*/ 	.word	0xffffffff


	//----- nvinfo : EIATTR_COOP_GROUP_INSTR_OFFSETS
	.align		4
.L_41:
        /*00c8*/ 	.byte	0x04, 0x28
        /*00ca*/ 	.short	(.L_43 - .L_42)


	//   ....[0]....
.L_42:
        /*00cc*/ 	.word	0x000000c0


	//   ....[1]....
        /*00d0*/ 	.word	0x00000500


	//   ....[2]....
        /*00d4*/ 	.word	0x000006e0


	//   ....[3]....
        /*00d8*/ 	.word	0x00000870


	//   ....[4]....
        /*00dc*/ 	.word	0x00000960


	//   ....[5]....
        /*00e0*/ 	.word	0x00000ac0


	//   ....[6]....
        /*00e4*/ 	.word	0x00000c50


	//   ....[7]....
        /*00e8*/ 	.word	0x00000e90


	//   ....[8]....
        /*00ec*/ 	.word	0x00002020


	//   ....[9]....
        /*00f0*/ 	.word	0x00002fb0


	//   ....[10]....
        /*00f4*/ 	.word	0x00003480


	//   ....[11]....
        /*00f8*/ 	.word	0x000034b0


	//   ....[12]....
        /*00fc*/ 	.word	0x000040b0


	//   ....[13]....
        /*0100*/ 	.word	0x000042c0


	//----- nvinfo : EIATTR_VRC_CTA_INIT_COUNT
	.align		4
.L_43:
        /*0104*/ 	.byte	0x02, 0x4a
        /*0106*/ 	.byte	0x80
	.zero		1


	//----- nvinfo : EIATTR_SYSCALL_OFFSETS
	.align		4
        /*0108*/ 	.byte	0x04, 0x46
        /*010a*/ 	.short	(.L_45 - .L_44)


	//   ....[0]....
.L_44:
        /*010c*/ 	.word	0x00005e20


	//   ....[1]....
        /*0110*/ 	.word	0x00005f10


	//   ....[2]....
        /*0114*/ 	.word	0x00006650


	//   ....[3]....
        /*0118*/ 	.word	0x00006f70


	//   ....[4]....
        /*011c*/ 	.word	0x00007830


	//   ....[5]....
        /*0120*/ 	.word	0x000080f0


	//----- nvinfo : EIATTR_MBARRIER_INSTR_OFFSETS
	.align		4
.L_45:
        /*0124*/ 	.byte	0x04, 0x39
        /*0126*/ 	.short	(.L_47 - .L_46)


	//   ....[0]....
.L_46:
        /*0128*/ 	.word	0x000005f0
        /*012c*/ 	.word	0x000000ff
        /*0130*/ 	.word	0x00000000
        /*0134*/ 	.short	0x0100
        /*0136*/ 	.byte	0x08
	.zero		1


	//   ....[1]....
        /*0138*/ 	.word	0x00000600
        /*013c*/ 	.word	0x000000ff
        /*0140*/ 	.word	0x00000038
        /*0144*/ 	.short	0x0100
        /*0146*/ 	.byte	0x08
	.zero		1


	//   ....[2]....
        /*0148*/ 	.word	0x00000610
        /*014c*/ 	.word	0x000000ff
        /*0150*/ 	.word	0x00000008
        /*0154*/ 	.short	0x0100
        /*0156*/ 	.byte	0x08
	.zero		1


	//   ....[3]....
        /*0158*/ 	.word	0x00000620
        /*015c*/ 	.word	0x000000ff
        /*0160*/ 	.word	0x00000040
        /*0164*/ 	.short	0x0100
        /*0166*/ 	.byte	0x08
	.zero		1


	//   ....[4]....
        /*0168*/ 	.word	0x00000630
        /*016c*/ 	.word	0x000000ff
        /*0170*/ 	.word	0x00000010
        /*0174*/ 	.short	0x0100
        /*0176*/ 	.byte	0x08
	.zero		1


	//   ....[5]....
        /*0178*/ 	.word	0x00000640
        /*017c*/ 	.word	0x000000ff
        /*0180*/ 	.word	0x00000048
        /*0184*/ 	.short	0x0100
        /*0186*/ 	.byte	0x08
	.zero		1


	//   ....[6]....
        /*0188*/ 	.word	0x00000650
        /*018c*/ 	.word	0x000000ff
        /*0190*/ 	.word	0x00000018
        /*0194*/ 	.short	0x0100
        /*0196*/ 	.byte	0x08
	.zero		1


	//   ....[7]....
        /*0198*/ 	.word	0x00000660
        /*019c*/ 	.word	0x000000ff
        /*01a0*/ 	.word	0x00000050
        /*01a4*/ 	.short	0x0100
        /*01a6*/ 	.byte	0x08
	.zero		1


	//   ....[8]....
        /*01a8*/ 	.word	0x00000670
        /*01ac*/ 	.word	0x000000ff
        /*01b0*/ 	.word	0x00000020
        /*01b4*/ 	.short	0x0100
        /*01b6*/ 	.byte	0x08
	.zero		1


	//   ....[9]....
        /*01b8*/ 	.word	0x00000680
        /*01bc*/ 	.word	0x000000ff
        /*01c0*/ 	.word	0x00000058
        /*01c4*/ 	.short	0x0100
        /*01c6*/ 	.byte	0x08
	.zero		1


	//   ....[10]....
        /*01c8*/ 	.word	0x00000690
        /*01cc*/ 	.word	0x000000ff
        /*01d0*/ 	.word	0x00000028
        /*01d4*/ 	.short	0x0100
        /*01d6*/ 	.byte	0x08
	.zero		1


	//   ....[11]....
        /*01d8*/ 	.word	0x000006a0
        /*01dc*/ 	.word	0x000000ff
        /*01e0*/ 	.word	0x00000060
        /*01e4*/ 	.short	0x0100
        /*01e6*/ 	.byte	0x08
	.zero		1


	//   ....[12]....
        /*01e8*/ 	.word	0x000006b0
        /*01ec*/ 	.word	0x000000ff
        /*01f0*/ 	.word	0x00000030
        /*01f4*/ 	.short	0x0100
        /*01f6*/ 	.byte	0x08
	.zero		1


	//   ....[13]....
        /*01f8*/ 	.word	0x000006c0
        /*01fc*/ 	.word	0x000000ff
        /*0200*/ 	.word	0x00000068
        /*0204*/ 	.short	0x0100
        /*0206*/ 	.byte	0x08
	.zero		1


	//   ....[14]....
        /*0208*/ 	.word	0x000007e0
        /*020c*/ 	.word	0x000000ff
        /*0210*/ 	.word	0x00000070
        /*0214*/ 	.short	0x0100
        /*0216*/ 	.byte	0x09
	.zero		1


	//   ....[15]....
        /*0218*/ 	.word	0x000007f0
        /*021c*/ 	.word	0x000000ff
        /*0220*/ 	.word	0x00000090
        /*0224*/ 	.short	0x0100
        /*0226*/ 	.byte	0x09
	.zero		1


	//   ....[16]....
        /*0228*/ 	.word	0x00000800
        /*022c*/ 	.word	0x000000ff
        /*0230*/ 	.word	0x00000078
        /*0234*/ 	.short	0x0100
        /*0236*/ 	.byte	0x09
	.zero		1


	//   ....[17]....
        /*0238*/ 	.word	0x00000810
        /*023c*/ 	.word	0x000000ff
        /*0240*/ 	.word	0x00000098
        /*0244*/ 	.short	0x0100
        /*0246*/ 	.byte	0x09
	.zero		1


	//   ....[18]....
        /*0248*/ 	.word	0x00000820
        /*024c*/ 	.word	0x000000ff
        /*0250*/ 	.word	0x00000080
        /*0254*/ 	.short	0x0100
        /*0256*/ 	.byte	0x09
	.zero		1


	//   ....[19]....
        /*0258*/ 	.word	0x00000830
        /*025c*/ 	.word	0x000000ff
        /*0260*/ 	.word	0x000000a0
        /*0264*/ 	.short	0x0100
        /*0266*/ 	.byte	0x09
	.zero		1


	//   ....[20]....
        /*0268*/ 	.word	0x00000840
        /*026c*/ 	.word	0x000000ff
        /*0270*/ 	.word	0x00000088
        /*0274*/ 	.short	0x0100
        /*0276*/ 	.byte	0x09
	.zero		1


	//   ....[21]....
        /*0278*/ 	.word	0x00000850
        /*027c*/ 	.word	0x000000ff
        /*0280*/ 	.word	0x000000a8
        /*0284*/ 	.short	0x0100
        /*0286*/ 	.byte	0x09
	.zero		1


	//   ....[22]....
        /*0288*/ 	.word	0x00000930
        /*028c*/ 	.word	0x000000ff
        /*0290*/ 	.word	0x000000b0
        /*0294*/ 	.short	0x0100
        /*0296*/ 	.byte	0x08
	.zero		1


	//   ....[23]....
        /*0298*/ 	.word	0x00000940
        /*029c*/ 	.word	0x000000ff
        /*02a0*/ 	.word	0x000000b8
        /*02a4*/ 	.short	0x0100
        /*02a6*/ 	.byte	0x08
	.zero		1


	//   ....[24]....
        /*02a8*/ 	.word	0x00000a70
        /*02ac*/ 	.word	0x000000ff
        /*02b0*/ 	.word	0x000000c0
        /*02b4*/ 	.short	0x0100
        /*02b6*/ 	.byte	0x08
	.zero		1


	//   ....[25]....
        /*02b8*/ 	.word	0x00000a80
        /*02bc*/ 	.word	0x000000ff
        /*02c0*/ 	.word	0x000000d0
        /*02c4*/ 	.short	0x0100
        /*02c6*/ 	.byte	0x08
	.zero		1


	//   ....[26]....
        /*02c8*/ 	.word	0x00000a90
        /*02cc*/ 	.word	0x000000ff
        /*02d0*/ 	.word	0x000000c8
        /*02d4*/ 	.short	0x0100
        /*02d6*/ 	.byte	0x08
	.zero		1


	//   ....[27]....
        /*02d8*/ 	.word	0x00000aa0
        /*02dc*/ 	.word	0x000000ff
        /*02e0*/ 	.word	0x000000d8
        /*02e4*/ 	.short	0x0100
        /*02e6*/ 	.byte	0x08
	.zero		1


	//   ....[28]....
        /*02e8*/ 	.word	0x00000bc0
        /*02ec*/ 	.word	0x000000ff
        /*02f0*/ 	.word	0x000000e0
        /*02f4*/ 	.short	0x0100
        /*02f6*/ 	.byte	0x09
	.zero		1


	//   ....[29]....
        /*02f8*/ 	.word	0x00000bd0
        /*02fc*/ 	.word	0x000000ff
        /*0300*/ 	.word	0x00000100
        /*0304*/ 	.short	0x0100
        /*0306*/ 	.byte	0x09
	.zero		1


	//   ....[30]....
        /*0308*/ 	.word	0x00000be0
        /*030c*/ 	.word	0x000000ff
        /*0310*/ 	.word	0x000000e8
        /*0314*/ 	.short	0x0100
        /*0316*/ 	.byte	0x09
	.zero		1


	//   ....[31]....
        /*0318*/ 	.word	0x00000bf0
        /*031c*/ 	.word	0x000000ff
        /*0320*/ 	.word	0x00000108
        /*0324*/ 	.short	0x0100
        /*0326*/ 	.byte	0x09
	.zero		1


	//   ....[32]....
        /*0328*/ 	.word	0x00000c00
        /*032c*/ 	.word	0x000000ff
        /*0330*/ 	.word	0x000000f0
        /*0334*/ 	.short	0x0100
        /*0336*/ 	.byte	0x09
	.zero		1


	//   ....[33]....
        /*0338*/ 	.word	0x00000c10
        /*033c*/ 	.word	0x000000ff
        /*0340*/ 	.word	0x00000110
        /*0344*/ 	.short	0x0100
        /*0346*/ 	.byte	0x09
	.zero		1


	//   ....[34]....
        /*0348*/ 	.word	0x00000c20
        /*034c*/ 	.word	0x000000ff
        /*0350*/ 	.word	0x000000f8
        /*0354*/ 	.short	0x0100
        /*0356*/ 	.byte	0x09
	.zero		1


	//   ....[35]....
        /*0358*/ 	.word	0x00000c30
        /*035c*/ 	.word	0x000000ff
        /*0360*/ 	.word	0x00000118
        /*0364*/ 	.short	0x0100
        /*0366*/ 	.byte	0x09
	.zero		1


	//   ....[36]....
        /*0368*/ 	.word	0x00000d20
        /*036c*/ 	.word	0x000000ff
        /*0370*/ 	.word	0x00000120
        /*0374*/ 	.short	0x0100
        /*0376*/ 	.byte	0x08
	.zero		1


	//   ....[37]....
        /*0378*/ 	.word	0x00000d30
        /*037c*/ 	.word	0x000000ff
        /*0380*/ 	.word	0x00000130
        /*0384*/ 	.short	0x0100
        /*0386*/ 	.byte	0x08
	.zero		1


	//   ....[38]....
        /*0388*/ 	.word	0x00000d40
        /*038c*/ 	.word	0x000000ff
        /*0390*/ 	.word	0x00000128
        /*0394*/ 	.short	0x0100
        /*0396*/ 	.byte	0x08
	.zero		1


	//   ....[39]....
        /*0398*/ 	.word	0x00000d50
        /*039c*/ 	.word	0x000000ff
        /*03a0*/ 	.word	0x00000138
        /*03a4*/ 	.short	0x0100
        /*03a6*/ 	.byte	0x08
	.zero		1


	//   ....[40]....
        /*03a8*/ 	.word	0x00000e40
        /*03ac*/ 	.word	0x000000ff
        /*03b0*/ 	.word	0x00000140
        /*03b4*/ 	.short	0x0100
        /*03b6*/ 	.byte	0x07
	.zero		1


	//   ....[41]....
        /*03b8*/ 	.word	0x00001850
        /*03bc*/ 	.word	0x00000003
        /*03c0*/ 	.word	0x00000130
        /*03c4*/ 	.short	0x010a
        /*03c6*/ 	.byte	0xff
	.zero		1


	//   ....[42]....
        /*03c8*/ 	.word	0x00001880
        /*03cc*/ 	.word	0x00000003
        /*03d0*/ 	.word	0x00000120
        /*03d4*/ 	.short	0x0101
        /*03d6*/ 	.byte	0xff
	.zero		1


	//   ....[43]....
        /*03d8*/ 	.word	0x00001980
        /*03dc*/ 	.word	0x000000ff
        /*03e0*/ 	.word	0x00000038
        /*03e4*/ 	.short	0x010a
        /*03e6*/ 	.byte	0x08
	.zero		1


	//   ....[44]....
        /*03e8*/ 	.word	0x00001a40
        /*03ec*/ 	.word	0x000000ff
        /*03f0*/ 	.word	0x00000038
        /*03f4*/ 	.short	0x010a
        /*03f6*/ 	.byte	0x21
	.zero		1


	//   ....[45]....
        /*03f8*/ 	.word	0x00001c00
        /*03fc*/ 	.word	0x000000ff
        /*0400*/ 	.word	0x00000038
        /*0404*/ 	.short	0x010a
        /*0406*/ 	.byte	0x08
	.zero		1


	//   ....[46]....
        /*0408*/ 	.word	0x00001ce0
        /*040c*/ 	.word	0x000000ff
        /*0410*/ 	.word	0x000000b8
        /*0414*/ 	.short	0x0101
        /*0416*/ 	.byte	0x06
	.zero		1


	//   ....[47]....
        /*0418*/ 	.word	0x00001d00
        /*041c*/ 	.word	0x000000ff
        /*0420*/ 	.word	0x00000038
        /*0424*/ 	.short	0x010a
        /*0426*/ 	.byte	0x08
	.zero		1


	//   ....[48]....
        /*0428*/ 	.word	0x00001d80
        /*042c*/ 	.word	0x000000ff
        /*0430*/ 	.word	0x00000038
        /*0434*/ 	.short	0x010a
        /*0436*/ 	.byte	0x11
	.zero		1


	//   ....[49]....
        /*0438*/ 	.word	0x00001f10
        /*043c*/ 	.word	0x000000ff
        /*0440*/ 	.word	0x00000038
        /*0444*/ 	.short	0x010a
        /*0446*/ 	.byte	0x08
	.zero		1


	//   ....[50]....
        /*0448*/ 	.word	0x00002050
        /*044c*/ 	.word	0x00000002
        /*0450*/ 	.word	0x000000c0
        /*0454*/ 	.short	0x010a
        /*0456*/ 	.byte	0xff
	.zero		1


	//   ....[51]....
        /*0458*/ 	.word	0x00002110
        /*045c*/ 	.word	0x00000002
        /*0460*/ 	.word	0x00000000
        /*0464*/ 	.short	0x0101
        /*0466*/ 	.byte	0xff
	.zero		1


	//   ....[52]....
        /*0468*/ 	.word	0x00002670
        /*046c*/ 	.word	0x000000ff
        /*0470*/ 	.word	0x00000000
        /*0474*/ 	.short	0x010a
        /*0476*/ 	.byte	0x04
	.zero		1


	//   ....[53]....
        /*0478*/ 	.word	0x00002700
        /*047c*/ 	.word	0x000000ff
        /*0480*/ 	.word	0x00000000
        /*0484*/ 	.short	0x010a
        /*0486*/ 	.byte	0x04
	.zero		1


	//   ....[54]....
        /*0488*/ 	.word	0x00002790
        /*048c*/ 	.word	0x000000ff
        /*0490*/ 	.word	0x00000000
        /*0494*/ 	.short	0x010a
        /*0496*/ 	.byte	0x04
	.zero		1


	//   ....[55]....
        /*0498*/ 	.word	0x00002820
        /*049c*/ 	.word	0x000000ff
        /*04a0*/ 	.word	0x00000000
        /*04a4*/ 	.short	0x010a
        /*04a6*/ 	.byte	0x04
	.zero		1


	//   ....[56]....
        /*04a8*/ 	.word	0x000028b0
        /*04ac*/ 	.word	0x000000ff
        /*04b0*/ 	.word	0x00000000
        /*04b4*/ 	.short	0x010a
        /*04b6*/ 	.byte	0x04
	.zero		1


	//   ....[57]....
        /*04b8*/ 	.word	0x00002940
        /*04bc*/ 	.word	0x000000ff
        /*04c0*/ 	.word	0x00000000
        /*04c4*/ 	.short	0x010a
        /*04c6*/ 	.byte	0x04
	.zero		1


	//   ....[58]....
        /*04c8*/ 	.word	0x000029e0
        /*04cc*/ 	.word	0x00000000
        /*04d0*/ 	.word	0x00000000
        /*04d4*/ 	.short	0x010a
        /*04d6*/ 	.byte	0xff
	.zero		1


	//   ....[59]....
        /*04d8*/ 	.word	0x00002b10
        /*04dc*/ 	.word	0x00000000
        /*04e0*/ 	.word	0x00000120
        /*04e4*/ 	.short	0x010a
        /*04e6*/ 	.byte	0xff
	.zero		1


	//   ....[60]....
        /*04e8*/ 	.word	0x00002b80
        /*04ec*/ 	.word	0x00000004
        /*04f0*/ 	.word	0x00000000
        /*04f4*/ 	.short	0x0101
        /*04f6*/ 	.byte	0xff
	.zero		1


	//   ....[61]....
        /*04f8*/ 	.word	0x00002ba0
        /*04fc*/ 	.word	0x000000ff
        /*0500*/ 	.word	0x000000d0
        /*0504*/ 	.short	0x010a
        /*0506*/ 	.byte	0x05
	.zero		1


	//   ....[62]....
        /*0508*/ 	.word	0x00002cc0
        /*050c*/ 	.word	0x00000000
        /*0510*/ 	.word	0x000000c0
        /*0514*/ 	.short	0x010a
        /*0516*/ 	.byte	0xff
	.zero		1


	//   ....[63]....
        /*0518*/ 	.word	0x00002dc0
        /*051c*/ 	.word	0x00000000
        /*0520*/ 	.word	0x00000000
        /*0524*/ 	.short	0x0101
        /*0526*/ 	.byte	0xff
	.zero		1


	//   ....[64]....
        /*0528*/ 	.word	0x00002e50
        /*052c*/ 	.word	0x000000ff
        /*0530*/ 	.word	0x000000d0
        /*0534*/ 	.short	0x0106
        /*0536*/ 	.byte	0x05
	.zero		1


	//   ....[65]....
        /*0538*/ 	.word	0x00002e70
        /*053c*/ 	.word	0x000000ff
        /*0540*/ 	.word	0x000000d0
        /*0544*/ 	.short	0x010a
        /*0546*/ 	.byte	0x05
	.zero		1


	//   ....[66]....
        /*0548*/ 	.word	0x00002f00
        /*054c*/ 	.word	0x000000ff
        /*0550*/ 	.word	0x000000d0
        /*0554*/ 	.short	0x0106
        /*0556*/ 	.byte	0x04
	.zero		1


	//   ....[67]....
        /*0558*/ 	.word	0x00002f40
        /*055c*/ 	.word	0x00000000
        /*0560*/ 	.word	0x000000d0
        /*0564*/ 	.short	0x010a
        /*0566*/ 	.byte	0xff
	.zero		1


	//   ....[68]....
        /*0568*/ 	.word	0x00003180
        /*056c*/ 	.word	0x000000ff
        /*0570*/ 	.word	0x00000008
        /*0574*/ 	.short	0x010a
        /*0576*/ 	.byte	0x06
	.zero		1


	//   ....[69]....
        /*0578*/ 	.word	0x000031a0
        /*057c*/ 	.word	0x000000ff
        /*0580*/ 	.word	0x00000008
        /*0584*/ 	.short	0x010a
        /*0586*/ 	.byte	0x06
	.zero		1


	//   ....[70]....
        /*0588*/ 	.word	0x00003330
        /*058c*/ 	.word	0x000000ff
        /*0590*/ 	.word	0x00000008
        /*0594*/ 	.short	0x010a
        /*0596*/ 	.byte	0x06
	.zero		1


	//   ....[71]....
        /*0598*/ 	.word	0x00003350
        /*059c*/ 	.word	0x000000ff
        /*05a0*/ 	.word	0x00000008
        /*05a4*/ 	.short	0x010a
        /*05a6*/ 	.byte	0x06
	.zero		1


	//   ....[72]....
        /*05a8*/ 	.word	0x00003410
        /*05ac*/ 	.word	0x000000ff
        /*05b0*/ 	.word	0x00000000
        /*05b4*/ 	.short	0x0101
        /*05b6*/ 	.byte	0x07
	.zero		1


	//   ....[73]....
        /*05b8*/ 	.word	0x00003730
        /*05bc*/ 	.word	0x00000000
        /*05c0*/ 	.word	0x000000c0
        /*05c4*/ 	.short	0x010a
        /*05c6*/ 	.byte	0xff
	.zero		1


	//   ....[74]....
        /*05c8*/ 	.word	0x000037f0
        /*05cc*/ 	.word	0x00000000
        /*05d0*/ 	.word	0x00000000
        /*05d4*/ 	.short	0x0101
        /*05d6*/ 	.byte	0xff
	.zero		1


	//   ....[75]....
        /*05d8*/ 	.word	0x000038b0
        /*05dc*/ 	.word	0x000000ff
        /*05e0*/ 	.word	0x00000000
        /*05e4*/ 	.short	0x010a
        /*05e6*/ 	.byte	0x08
	.zero		1


	//   ....[76]....
        /*05e8*/ 	.word	0x000038c0
        /*05ec*/ 	.word	0x000000ff
        /*05f0*/ 	.word	0x00000100
        /*05f4*/ 	.short	0x010a
        /*05f6*/ 	.byte	0x09
	.zero		1


	//   ....[77]....
        /*05f8*/ 	.word	0x00003970
        /*05fc*/ 	.word	0x000000ff
        /*0600*/ 	.word	0x00000000
        /*0604*/ 	.short	0x010a
        /*0606*/ 	.byte	0x08
	.zero		1


	//   ....[78]....
        /*0608*/ 	.word	0x00003aa0
        /*060c*/ 	.word	0x000000ff
        /*0610*/ 	.word	0x00000000
        /*0614*/ 	.short	0x010a
        /*0616*/ 	.byte	0x1e
	.zero		1


	//   ....[79]....
        /*0618*/ 	.word	0x00003da0
        /*061c*/ 	.word	0x000000ff
        /*0620*/ 	.word	0x00000000
        /*0624*/ 	.short	0x010a
        /*0626*/ 	.byte	0x08
	.zero		1


	//   ....[80]....
        /*0628*/ 	.word	0x00003e30
        /*062c*/ 	.word	0x000000ff
        /*0630*/ 	.word	0x00000000
        /*0634*/ 	.short	0x010a
        /*0636*/ 	.byte	0x08
	.zero		1


	//   ....[81]....
        /*0638*/ 	.word	0x00003ec0
        /*063c*/ 	.word	0x000000ff
        /*0640*/ 	.word	0x00000000
        /*0644*/ 	.short	0x010a
        /*0646*/ 	.byte	0x08
	.zero		1


	//   ....[82]....
        /*0648*/ 	.word	0x00003f60
        /*064c*/ 	.word	0x00000000
        /*0650*/ 	.word	0x00000000
        /*0654*/ 	.short	0x010a
        /*0656*/ 	.byte	0xff
	.zero		1


	//   ....[83]....
        /*0658*/ 	.word	0x00003fa0
        /*065c*/ 	.word	0x00000000
        /*0660*/ 	.word	0x00000000
        /*0664*/ 	.short	0x010a
        /*0666*/ 	.byte	0xff
	.zero		1


	//   ....[84]....
        /*0668*/ 	.word	0x00004010
        /*066c*/ 	.word	0x000000ff
        /*0670*/ 	.word	0x00000000
        /*0674*/ 	.short	0x0101
        /*0676*/ 	.byte	0x05
	.zero		1


	//   ....[85]....
        /*0678*/ 	.word	0x00004050
        /*067c*/ 	.word	0x000000ff
        /*0680*/ 	.word	0x00000140
        /*0684*/ 	.short	0x010a
        /*0686*/ 	.byte	0x07
	.zero		1


	//   ....[86]....
        /*0688*/ 	.word	0x000040a0
        /*068c*/ 	.word	0x000000ff
        /*0690*/ 	.word	0x00000000
        /*0694*/ 	.short	0x0101
        /*0696*/ 	.byte	0x05
	.zero		1


	//   ....[87]....
        /*0698*/ 	.word	0x000044f0
        /*069c*/ 	.word	0x00000000
        /*06a0*/ 	.word	0x000000c0
        /*06a4*/ 	.short	0x010a
        /*06a6*/ 	.byte	0xff
	.zero		1


	//   ....[88]....
        /*06a8*/ 	.word	0x000045b0
        /*06ac*/ 	.word	0x00000000
        /*06b0*/ 	.word	0x00000000
        /*06b4*/ 	.short	0x0101
        /*06b6*/ 	.byte	0xff
	.zero		1


	//   ....[89]....
        /*06b8*/ 	.word	0x000048d0
        /*06bc*/ 	.word	0x000000ff
        /*06c0*/ 	.word	0x000000b8
        /*06c4*/ 	.short	0x010a
        /*06c6*/ 	.byte	0x07
	.zero		1


	//   ....[90]....
        /*06c8*/ 	.word	0x00004ac0
        /*06cc*/ 	.word	0x000000ff
        /*06d0*/ 	.word	0x00000090
        /*06d4*/ 	.short	0x010a
        /*06d6*/ 	.byte	0x07
	.zero		1


	//   ....[91]....
        /*06d8*/ 	.word	0x00004cb0
        /*06dc*/ 	.word	0x000000ff
        /*06e0*/ 	.word	0x00000070
        /*06e4*/ 	.short	0x010b
        /*06e6*/ 	.byte	0x07
	.zero		1


	//   ....[92]....
        /*06e8*/ 	.word	0x00004cc0
        /*06ec*/ 	.word	0x000000ff
        /*06f0*/ 	.word	0x00000000
        /*06f4*/ 	.short	0x0101
        /*06f6*/ 	.byte	0x0e
	.zero		1


	//   ....[93]....
        /*06f8*/ 	.word	0x00004ce0
        /*06fc*/ 	.word	0x000000ff
        /*0700*/ 	.word	0x00000098
        /*0704*/ 	.short	0x010a
        /*0706*/ 	.byte	0x07
	.zero		1


	//   ....[94]....
        /*0708*/ 	.word	0x00004e90
        /*070c*/ 	.word	0x000000ff
        /*0710*/ 	.word	0x00000078
        /*0714*/ 	.short	0x010b
        /*0716*/ 	.byte	0x07
	.zero		1


	//   ....[95]....
        /*0718*/ 	.word	0x00004ea0
        /*071c*/ 	.word	0x000000ff
        /*0720*/ 	.word	0x00000000
        /*0724*/ 	.short	0x0101
        /*0726*/ 	.byte	0x0e
	.zero		1


	//   ....[96]....
        /*0728*/ 	.word	0x00004eb0
        /*072c*/ 	.word	0x000000ff
        /*0730*/ 	.word	0x000000a0
        /*0734*/ 	.short	0x010a
        /*0736*/ 	.byte	0x07
	.zero		1


	//   ....[97]....
        /*0738*/ 	.word	0x000050e0
        /*073c*/ 	.word	0x000000ff
        /*0740*/ 	.word	0x00000080
        /*0744*/ 	.short	0x010b
        /*0746*/ 	.byte	0x07
	.zero		1


	//   ....[98]....
        /*0748*/ 	.word	0x00005150
        /*074c*/ 	.word	0x000000ff
        /*0750*/ 	.word	0x00000000
        /*0754*/ 	.short	0x0101
        /*0756*/ 	.byte	0x0e
	.zero		1


	//   ....[99]....
        /*0758*/ 	.word	0x00005190
        /*075c*/ 	.word	0x000000ff
        /*0760*/ 	.word	0x000000a8
        /*0764*/ 	.short	0x010a
        /*0766*/ 	.byte	0x07
	.zero		1


	//   ....[100]....
        /*0768*/ 	.word	0x000053c0
        /*076c*/ 	.word	0x000000ff
        /*0770*/ 	.word	0x00000088
        /*0774*/ 	.short	0x010b
        /*0776*/ 	.byte	0x07
	.zero		1


	//   ....[101]....
        /*0778*/ 	.word	0x000053e0
        /*077c*/ 	.word	0x000000ff
        /*0780*/ 	.word	0x00000000
        /*0784*/ 	.short	0x0101
        /*0786*/ 	.byte	0x0d
	.zero		1


	//   ....[102]....
        /*0788*/ 	.word	0x00005410
        /*078c*/ 	.word	0x000000ff
        /*0790*/ 	.word	0x00000090
        /*0794*/ 	.short	0x010a
        /*0796*/ 	.byte	0x07
	.zero		1


	//   ....[103]....
        /*0798*/ 	.word	0x00005430
        /*079c*/ 	.word	0x000000ff
        /*07a0*/ 	.word	0x00000098
        /*07a4*/ 	.short	0x010a
        /*07a6*/ 	.byte	0x07
	.zero		1


	//   ....[104]....
        /*07a8*/ 	.word	0x00005450
        /*07ac*/ 	.word	0x000000ff
        /*07b0*/ 	.word	0x000000a0
        /*07b4*/ 	.short	0x010a
        /*07b6*/ 	.byte	0x07
	.zero		1


	//   ....[105]....
        /*07b8*/ 	.word	0x00005490
        /*07bc*/ 	.word	0x00000000
        /*07c0*/ 	.word	0x000000a8
        /*07c4*/ 	.short	0x010a
        /*07c6*/ 	.byte	0xff
	.zero		1


	//   ....[106]....
        /*07c8*/ 	.word	0x000057e0
        /*07cc*/ 	.word	0x00000000
        /*07d0*/ 	.word	0x000000c0
        /*07d4*/ 	.short	0x010a
        /*07d6*/ 	.byte	0xff
	.zero		1


	//   ....[107]....
        /*07d8*/ 	.word	0x000058f0
        /*07dc*/ 	.word	0x00000000
        /*07e0*/ 	.word	0x00000000
        /*07e4*/ 	.short	0x0101
        /*07e6*/ 	.byte	0xff
	.zero		1


	//   ....[108]....
        /*07e8*/ 	.word	0x00006310
        /*07ec*/ 	.word	0x000000ff
        /*07f0*/ 	.word	0x00000070
        /*07f4*/ 	.short	0x010a
        /*07f6*/ 	.byte	0x30
	.zero		1


	//   ....[109]....
        /*07f8*/ 	.word	0x00006350
        /*07fc*/ 	.word	0x0000004a
        /*0800*/ 	.word	0x000000e0
        /*0804*/ 	.short	0x010a
        /*0806*/ 	.byte	0xff
	.zero		1


	//   ....[110]....
        /*0808*/ 	.word	0x00006460
        /*080c*/ 	.word	0x000000ff
        /*0810*/ 	.word	0x00000070
        /*0814*/ 	.short	0x010a
        /*0816*/ 	.byte	0x30
	.zero		1


	//   ....[111]....
        /*0818*/ 	.word	0x00006530
        /*081c*/ 	.word	0x0000004a
        /*0820*/ 	.word	0x000000e0
        /*0824*/ 	.short	0x010a
        /*0826*/ 	.byte	0xff
	.zero		1


	//   ....[112]....
        /*0828*/ 	.word	0x00006ce0
        /*082c*/ 	.word	0x00000000
        /*0830*/ 	.word	0x00000000
        /*0834*/ 	.short	0x0101
        /*0836*/ 	.byte	0xff
	.zero		1


	//   ....[113]....
        /*0838*/ 	.word	0x00006cf0
        /*083c*/ 	.word	0x00000003
        /*0840*/ 	.word	0x00000070
        /*0844*/ 	.short	0x010a
        /*0846*/ 	.byte	0xff
	.zero		1


	//   ....[114]....
        /*0848*/ 	.word	0x00006db0
        /*084c*/ 	.word	0x00000003
        /*0850*/ 	.word	0x00000070
        /*0854*/ 	.short	0x010a
        /*0856*/ 	.byte	0xff
	.zero		1


	//   ....[115]....
        /*0858*/ 	.word	0x000075a0
        /*085c*/ 	.word	0x00000052
        /*0860*/ 	.word	0x00000000
        /*0864*/ 	.short	0x0101
        /*0866*/ 	.byte	0xff
	.zero		1


	//   ....[116]....
        /*0868*/ 	.word	0x000075c0
        /*086c*/ 	.word	0x00000053
        /*0870*/ 	.word	0x00000070
        /*0874*/ 	.short	0x010a
        /*0876*/ 	.byte	0xff
	.zero		1


	//   ....[117]....
        /*0878*/ 	.word	0x00007670
        /*087c*/ 	.word	0x00000053
        /*0880*/ 	.word	0x00000070
        /*0884*/ 	.short	0x010a
        /*0886*/ 	.byte	0xff
	.zero		1


	//   ....[118]....
        /*0888*/ 	.word	0x00007e60
        /*088c*/ 	.word	0x00000052
        /*0890*/ 	.word	0x00000000
        /*0894*/ 	.short	0x0101
        /*0896*/ 	.byte	0xff
	.zero		1


	//   ....[119]....
        /*0898*/ 	.word	0x00007e80
        /*089c*/ 	.word	0x00000058
        /*08a0*/ 	.word	0x00000070
        /*08a4*/ 	.short	0x010a
        /*08a6*/ 	.byte	0xff
	.zero		1


	//   ....[120]....
        /*08a8*/ 	.word	0x00007f30
        /*08ac*/ 	.word	0x00000058
        /*08b0*/ 	.word	0x00000070
        /*08b4*/ 	.short	0x010a
        /*08b6*/ 	.byte	0xff
	.zero		1


	//   ....[121]....
        /*08b8*/ 	.word	0x000081e0
        /*08bc*/ 	.word	0x0000004a
        /*08c0*/ 	.word	0x00000000
        /*08c4*/ 	.short	0x0101
        /*08c6*/ 	.byte	0xff
	.zero		1


	//   ....[122]....
        /*08c8*/ 	.word	0x00008770
        /*08cc*/ 	.word	0x00000002
        /*08d0*/ 	.word	0x00000000
        /*08d4*/ 	.short	0x0101
        /*08d6*/ 	.byte	0xff
	.zero		1


	//   ....[123]....
        /*08d8*/ 	.word	0x000089e0
        /*08dc*/ 	.word	0x000000ff
        /*08e0*/ 	.word	0x00000000
        /*08e4*/ 	.short	0x0101
        /*08e6*/ 	.byte	0x04
	.zero		1


	//   ....[124]....
        /*08e8*/ 	.word	0x00008a00
        /*08ec*/ 	.word	0x00000003
        /*08f0*/ 	.word	0x00000130
        /*08f4*/ 	.short	0x010a
        /*08f6*/ 	.byte	0xff
	.zero		1


	//   ....[125]....
        /*08f8*/ 	.word	0x00008a60
        /*08fc*/ 	.word	0x00000002
        /*0900*/ 	.word	0x00000038
        /*0904*/ 	.short	0x010a
        /*0906*/ 	.byte	0xff
	.zero		1


	//   ....[126]....
        /*0908*/ 	.word	0x00008ac0
        /*090c*/ 	.word	0x00000002
        /*0910*/ 	.word	0x00000038
        /*0914*/ 	.short	0x010a
        /*0916*/ 	.byte	0xff
	.zero		1


	//   ....[127]....
        /*0918*/ 	.word	0x00008b10
        /*091c*/ 	.word	0x00000002
        /*0920*/ 	.word	0x000000c0
        /*0924*/ 	.short	0x010a
        /*0926*/ 	.byte	0xff
	.zero		1


	//   ....[128]....
        /*0928*/ 	.word	0x00008b70
        /*092c*/ 	.word	0x00000000
        /*0930*/ 	.word	0x00000000
        /*0934*/ 	.short	0x010a
        /*0936*/ 	.byte	0xff
	.zero		1


	//   ....[129]....
        /*0938*/ 	.word	0x00008bd0
        /*093c*/ 	.word	0x00000000
        /*0940*/ 	.word	0x00000000
        /*0944*/ 	.short	0x010a
        /*0946*/ 	.byte	0xff
	.zero		1


	//   ....[130]....
        /*0948*/ 	.word	0x00008c30
        /*094c*/ 	.word	0x00000000
        /*0950*/ 	.word	0x00000000
        /*0954*/ 	.short	0x010a
        /*0956*/ 	.byte	0xff
	.zero		1


	//   ....[131]....
        /*0958*/ 	.word	0x00008c90
        /*095c*/ 	.word	0x00000000
        /*0960*/ 	.word	0x00000000
        /*0964*/ 	.short	0x010a
        /*0966*/ 	.byte	0xff
	.zero		1


	//   ....[132]....
        /*0968*/ 	.word	0x00008cf0
        /*096c*/ 	.word	0x00000000
        /*0970*/ 	.word	0x00000000
        /*0974*/ 	.short	0x010a
        /*0976*/ 	.byte	0xff
	.zero		1


	//   ....[133]....
        /*0978*/ 	.word	0x00008d50
        /*097c*/ 	.word	0x00000000
        /*0980*/ 	.word	0x00000000
        /*0984*/ 	.short	0x010a
        /*0986*/ 	.byte	0xff
	.zero		1


	//   ....[134]....
        /*0988*/ 	.word	0x00008da0
        /*098c*/ 	.word	0x00000000
        /*0990*/ 	.word	0x00000120
        /*0994*/ 	.short	0x010a
        /*0996*/ 	.byte	0xff
	.zero		1


	//   ....[135]....
        /*0998*/ 	.word	0x00008e00
        /*099c*/ 	.word	0x00000000
        /*09a0*/ 	.word	0x000000d0
        /*09a4*/ 	.short	0x010a
        /*09a6*/ 	.byte	0xff
	.zero		1


	//   ....[136]....
        /*09a8*/ 	.word	0x00008e50
        /*09ac*/ 	.word	0x00000000
        /*09b0*/ 	.word	0x000000c0
        /*09b4*/ 	.short	0x010a
        /*09b6*/ 	.byte	0xff
	.zero		1


	//   ....[137]....
        /*09b8*/ 	.word	0x00008eb0
        /*09bc*/ 	.word	0x00000000
        /*09c0*/ 	.word	0x000000d0
        /*09c4*/ 	.short	0x010a
        /*09c6*/ 	.byte	0xff
	.zero		1


	//   ....[138]....
        /*09c8*/ 	.word	0x00008f10
        /*09cc*/ 	.word	0x00000004
        /*09d0*/ 	.word	0x00000008
        /*09d4*/ 	.short	0x010a
        /*09d6*/ 	.byte	0xff
	.zero		1


	//   ....[139]....
        /*09d8*/ 	.word	0x00008ff0
        /*09dc*/ 	.word	0x00000002
        /*09e0*/ 	.word	0x00000008
        /*09e4*/ 	.short	0x010a
        /*09e6*/ 	.byte	0xff
	.zero		1


	//   ....[140]....
        /*09e8*/ 	.word	0x00009040
        /*09ec*/ 	.word	0x00000000
        /*09f0*/ 	.word	0x000000c0
        /*09f4*/ 	.short	0x010a
        /*09f6*/ 	.byte	0xff
	.zero		1


	//   ....[141]....
        /*09f8*/ 	.word	0x000090a0
        /*09fc*/ 	.word	0x00000000
        /*0a00*/ 	.word	0x00000100
        /*0a04*/ 	.short	0x010a
        /*0a06*/ 	.byte	0xff
	.zero		1


	//   ....[142]....
        /*0a08*/ 	.word	0x00009100
        /*0a0c*/ 	.word	0x00000000
        /*0a10*/ 	.word	0x00000000
        /*0a14*/ 	.short	0x010a
        /*0a16*/ 	.byte	0xff
	.zero		1


	//   ....[143]....
        /*0a18*/ 	.word	0x00009160
        /*0a1c*/ 	.word	0x00000000
        /*0a20*/ 	.word	0x00000000
        /*0a24*/ 	.short	0x010a
        /*0a26*/ 	.byte	0xff
	.zero		1


	//   ....[144]....
        /*0a28*/ 	.word	0x000091c0
        /*0a2c*/ 	.word	0x00000000
        /*0a30*/ 	.word	0x00000000
        /*0a34*/ 	.short	0x010a
        /*0a36*/ 	.byte	0xff
	.zero		1


	//   ....[145]....
        /*0a38*/ 	.word	0x00009220
        /*0a3c*/ 	.word	0x00000000
        /*0a40*/ 	.word	0x00000000
        /*0a44*/ 	.short	0x010a
        /*0a46*/ 	.byte	0xff
	.zero		1


	//   ....[146]....
        /*0a48*/ 	.word	0x00009280
        /*0a4c*/ 	.word	0x00000000
        /*0a50*/ 	.word	0x00000140
        /*0a54*/ 	.short	0x010a
        /*0a56*/ 	.byte	0xff
	.zero		1


	//   ....[147]....
        /*0a58*/ 	.word	0x000092d0
        /*0a5c*/ 	.word	0x00000000
        /*0a60*/ 	.word	0x000000c0
        /*0a64*/ 	.short	0x010a
        /*0a66*/ 	.byte	0xff
	.zero		1


	//   ....[148]....
        /*0a68*/ 	.word	0x00009330
        /*0a6c*/ 	.word	0x00000000
        /*0a70*/ 	.word	0x000000b8
        /*0a74*/ 	.short	0x010a
        /*0a76*/ 	.byte	0xff
	.zero		1


	//   ....[149]....
        /*0a78*/ 	.word	0x00009390
        /*0a7c*/ 	.word	0x00000003
        /*0a80*/ 	.word	0x00000090
        /*0a84*/ 	.short	0x010a
        /*0a86*/ 	.byte	0xff
	.zero		1


	//   ....[150]....
        /*0a88*/ 	.word	0x000093f0
        /*0a8c*/ 	.word	0x00000003
        /*0a90*/ 	.word	0x00000098
        /*0a94*/ 	.short	0x010a
        /*0a96*/ 	.byte	0xff
	.zero		1


	//   ....[151]....
        /*0a98*/ 	.word	0x00009450
        /*0a9c*/ 	.word	0x00000003
        /*0aa0*/ 	.word	0x000000a0
        /*0aa4*/ 	.short	0x010a
        /*0aa6*/ 	.byte	0xff
	.zero		1


	//   ....[152]....
        /*0aa8*/ 	.word	0x000094b0
        /*0aac*/ 	.word	0x00000003
        /*0ab0*/ 	.word	0x000000a8
        /*0ab4*/ 	.short	0x010a
        /*0ab6*/ 	.byte	0xff
	.zero		1


	//   ....[153]....
        /*0ab8*/ 	.word	0x00009510
        /*0abc*/ 	.word	0x00000000
        /*0ac0*/ 	.word	0x00000090
        /*0ac4*/ 	.short	0x010a
        /*0ac6*/ 	.byte	0xff
	.zero		1


	//   ....[154]....
        /*0ac8*/ 	.word	0x00009570
        /*0acc*/ 	.word	0x00000000
        /*0ad0*/ 	.word	0x00000098
        /*0ad4*/ 	.short	0x010a
        /*0ad6*/ 	.byte	0xff
	.zero		1


	//   ....[155]....
        /*0ad8*/ 	.word	0x000095d0
        /*0adc*/ 	.word	0x00000000
        /*0ae0*/ 	.word	0x000000a0
        /*0ae4*/ 	.short	0x010a
        /*0ae6*/ 	.byte	0xff
	.zero		1


	//   ....[156]....
        /*0ae8*/ 	.word	0x00009620
        /*0aec*/ 	.word	0x00000000
        /*0af0*/ 	.word	0x000000c0
        /*0af4*/ 	.short	0x010a
        /*0af6*/ 	.byte	0xff
	.zero		1


	//   ....[157]....
        /*0af8*/ 	.word	0x00009680
        /*0afc*/ 	.word	0x00000000
        /*0b00*/ 	.word	0x00000070
        /*0b04*/ 	.short	0x010a
        /*0b06*/ 	.byte	0xff
	.zero		1


	//   ....[158]....
        /*0b08*/ 	.word	0x000096d0
        /*0b0c*/ 	.word	0x0000004a
        /*0b10*/ 	.word	0x000000e0
        /*0b14*/ 	.short	0x010a
        /*0b16*/ 	.byte	0xff
	.zero		1


	//   ....[159]....
        /*0b18*/ 	.word	0x00009720
        /*0b1c*/ 	.word	0x00000003
        /*0b20*/ 	.word	0x00000070
        /*0b24*/ 	.short	0x010a
        /*0b26*/ 	.byte	0xff
	.zero		1


	//   ....[160]....
        /*0b28*/ 	.word	0x00009770
        /*0b2c*/ 	.word	0x00000053
        /*0b30*/ 	.word	0x00000070
        /*0b34*/ 	.short	0x010a
        /*0b36*/ 	.byte	0xff
	.zero		1


	//   ....[161]....
        /*0b38*/ 	.word	0x000097c0
        /*0b3c*/ 	.word	0x00000058
        /*0b40*/ 	.word	0x00000070
        /*0b44*/ 	.short	0x010a
        /*0b46*/ 	.byte	0xff
	.zero		1


	//----- nvinfo : EIATTR_NUM_MBARRIERS
	.align		4
.L_47:
        /*0b48*/ 	.byte	0x03, 0x38
        /*0b4a*/ 	.short	0x0029


	//----- nvinfo : EIATTR_EXIT_INSTR_OFFSETS
	.align		4
        /*0b4c*/ 	.byte	0x04, 0x1c
        /*0b4e*/ 	.short	(.L_49 - .L_48)


	//   ....[0]....
.L_48:
        /*0b50*/ 	.word	0x00002a10


	//   ....[1]....
        /*0b54*/ 	.word	0x00002f10


	//   ....[2]....
        /*0b58*/ 	.word	0x00002f70


	//   ....[3]....
        /*0b5c*/ 	.word	0x000042d0


	//   ....[4]....
        /*0b60*/ 	.word	0x000054c0


	//   ....[5]....
        /*0b64*/ 	.word	0x00005500


	//   ....[6]....
        /*0b68*/ 	.word	0x000088d0


	//   ....[7]....
        /*0b6c*/ 	.word	0x00008950


	//   ....[8]....
        /*0b70*/ 	.word	0x00008980


	//   ....[9]....
        /*0b74*/ 	.word	0x000089f0


	//----- nvinfo : EIATTR_MAX_THREADS
	.align		4
.L_49:
        /*0b78*/ 	.byte	0x04, 0x05
        /*0b7a*/ 	.short	(.L_51 - .L_50)
.L_50:
        /*0b7c*/ 	.word	0x00000100
        /*0b80*/ 	.word	0x00000001
        /*0b84*/ 	.word	0x00000001


	//----- nvinfo : EIATTR_CRS_STACK_SIZE
	.align		4
.L_51:
        /*0b88*/ 	.byte	0x04, 0x1e
        /*0b8a*/ 	.short	(.L_53 - .L_52)
.L_52:
        /*0b8c*/ 	.word	0x00000000


	//----- nvinfo : EIATTR_CBANK_PARAM_SIZE
	.align		4
.L_53:
        /*0b90*/ 	.byte	0x03, 0x19
        /*0b92*/ 	.short	0x0800


	//----- nvinfo : EIATTR_PARAM_CBANK
	.align		4
        /*0b94*/ 	.byte	0x04, 0x0a
        /*0b96*/ 	.short	(.L_55 - .L_54)
	.align		4
.L_54:
        /*0b98*/ 	.word	index@(.nv.constant0._ZN7cutlass13device_kernelINS_4gemm6kernel13GemmUniversalIN4cute5tupleIJiiiiEEENS1_10collective13CollectiveMmaINS1_35MainloopSm100TmaUmmaWarpSpecializedILi7ELi2ELi4ENS5_IJNS4_1CILi2EEENSA_ILi1EEESC_EEEEENS5_IJNSA_ILi128EEESF_NSA_ILi64EEEEEENS_6half_tENS5_IJSC_llEEESI_SJ_NS4_8TiledMMAINS4_8MMA_AtomIJNS4_26SM100_MMA_F16BF16_2x1SM_SSISI_SI_fLi128ELi128ELNS4_4UMMA5MajorE1ELSO_1ELNSN_7ScaleInE0ELSP_0EEEEEENS4_6LayoutINS5_IJSC_SC_SC_EEENS5_IJNSA_ILi0EEESU_SU_EEEEENS5_IJNS4_10UnderscoreESX_SX_EEEEENS4_18SM100_TMA_2SM_LOADENS4_14ComposedLayoutINS4_7SwizzleILi3ELi4ELi3EEENS4_18smem_ptr_flag_bitsILi16EEENSS_INS5_IJSG_NSA_ILi8EEEEEENS5_IJSC_SG_EEEEEEEvNS4_8identityES10_S1A_vS1B_EENS_8epilogue10collective18CollectiveEpilogueINS1D_23Sm100TmaWarpSpecializedILi4ELi2ELi16ELb1ELb0EEEJNS5_IJSG_SF_SG_EEENS5_IJNSS_ISG_SC_EENSS_INS5_IJNSA_ILi16EEESB_EEES18_EEEEESI_NS5_IJlSC_lEEESI_S1O_NS1D_6fusion15FusionCallbacksIS1H_NS1P_17LinearCombinationISI_fSI_fLNS_15FloatRoundStyleE2EEES1I_S1N_JEEENS4_5SM1004TMEM4LOAD26SM100_TMEM_LOAD_32dp32b16xENS4_13SM90_TMA_LOADENS11_INS12_ILi1ELi4ELi3EEES15_NSS_INS5_IJS16_S1K_EEENS5_IJS1K_SC_EEEEEEENS4_39AutoVectorizingCopyWithAssumedAlignmentILi128EEENS4_14SM90_TMA_STOREES24_S26_S26_EEEvvEEEEvNT_6ParamsE)
        /*0b9c*/ 	.short	0x0380
        /*0b9e*/ 	.short	0x0800


	//----- nvinfo : EIATTR_SW_WAR
	.align		4
.L_55:
        /*0ba0*/ 	.byte	0x04, 0x36
        /*0ba2*/ 	.short	(.L_57 - .L_56)
.L_56:
        /*0ba4*/ 	.word	0x00000008
.L_57:


//--------------------- .nv.callgraph             --------------------------
	.section	.nv.callgraph,"",@"SHT_CUDA_CALLGRAPH"
	.align	4
	.sectionentsize	8
	.align		4
        /*0000*/ 	.word	0x00000000
	.align		4
        /*0004*/ 	.word	0xffffffff
	.align		4
        /*0008*/ 	.word	index@(_ZN7cutlass13device_kernelINS_4gemm6kernel13GemmUniversalIN4cute5tupleIJiiiiEEENS1_10collective13CollectiveMmaINS1_35MainloopSm100TmaUmmaWarpSpecializedILi7ELi2ELi4ENS5_IJNS4_1CILi2EEENSA_ILi1EEESC_EEEEENS5_IJNSA_ILi128EEESF_NSA_ILi64EEEEEENS_6half_tENS5_IJSC_llEEESI_SJ_NS4_8TiledMMAINS4_8MMA_AtomIJNS4_26SM100_MMA_F16BF16_2x1SM_SSISI_SI_fLi128ELi128ELNS4_4UMMA5MajorE1ELSO_1ELNSN_7ScaleInE0ELSP_0EEEEEENS4_6LayoutINS5_IJSC_SC_SC_EEENS5_IJNSA_ILi0EEESU_SU_EEEEENS5_IJNS4_10UnderscoreESX_SX_EEEEENS4_18SM100_TMA_2SM_LOADENS4_14ComposedLayoutINS4_7SwizzleILi3ELi4ELi3EEENS4_18smem_ptr_flag_bitsILi16EEENSS_INS5_IJSG_NSA_ILi8EEEEEENS5_IJSC_SG_EEEEEEEvNS4_8identityES10_S1A_vS1B_EENS_8epilogue10collective18CollectiveEpilogueINS1D_23Sm100TmaWarpSpecializedILi4ELi2ELi16ELb1ELb0EEEJNS5_IJSG_SF_SG_EEENS5_IJNSS_ISG_SC_EENSS_INS5_IJNSA_ILi16EEESB_EEES18_EEEEESI_NS5_IJlSC_lEEESI_S1O_NS1D_6fusion15FusionCallbacksIS1H_NS1P_17LinearCombinationISI_fSI_fLNS_15FloatRoundStyleE2EEES1I_S1N_JEEENS4_5SM1004TMEM4LOAD26SM100_TMEM_LOAD_32dp32b16xENS4_13SM90_TMA_LOADENS11_INS12_ILi1ELi4ELi3EEES15_NSS_INS5_IJS16_S1K_EEENS5_IJS1K_SC_EEEEEEENS4_39AutoVectorizingCopyWithAssumedAlignmentILi128EEENS4_14SM90_TMA_STOREES24_S26_S26_EEEvvEEEEvNT_6ParamsE)
	.align		4
        /*000c*/ 	.word	index@(__assertfail)
	.align		4
        /*0010*/ 	.word	0x00000000
	.align		4
        /*0014*/ 	.word	0xfffffffe
	.align		4
        /*0018*/ 	.word	0x00000000
	.align		4
        /*001c*/ 	.word	0xfffffffd
	.align		4
        /*0020*/ 	.word	0x00000000
	.align		4
        /*0024*/ 	.word	0xfffffffc


//--------------------- .nv.constant4             --------------------------
	.section	.nv.constant4,"a",@progbits
	.align	8
	.align		8
.nv.constant4:
        /*0000*/ 	.dword	__assertfail
	.align		8
        /*0008*/ 	.dword	__unnamed_1
	.align		8
        /*0010*/ 	.dword	__unnamed_2
	.align		8
        /*0018*/ 	.dword	_ZN40_INTERNAL_5c6391b5_4_k_cu_3ccc0716_303274cuda3std3__45__cpo5beginE
	.align		8
        /*0020*/ 	.dword	_ZN40_INTERNAL_5c6391b5_4_k_cu_3ccc0716_303274cuda3std3__45__cpo3endE
	.align		8
        /*0028*/ 	.dword	_ZN40_INTERNAL_5c6391b5_4_k_cu_3ccc0716_303274cuda3std3__45__cpo6cbeginE
	.align		8
        /*0030*/ 	.dword	_ZN40_INTERNAL_5c6391b5_4_k_cu_3ccc0716_303274cuda3std3__45__cpo4cendE
	.align		8
        /*0038*/ 	.dword	_ZN40_INTERNAL_5c6391b5_4_k_cu_3ccc0716_303274cuda3std3__442_GLOBAL__N__5c6391b5_4_k_cu_3ccc0716_303276ignoreE
	.align		8
        /*0040*/ 	.dword	_ZN40_INTERNAL_5c6391b5_4_k_cu_3ccc0716_303274cuda3std3__419piecewise_constructE
	.align		8
        /*0048*/ 	.dword	_ZN40_INTERNAL_5c6391b5_4_k_cu_3ccc0716_303274cuda3std3__48in_placeE
	.align		8
        /*0050*/ 	.dword	_ZN40_INTERNAL_5c6391b5_4_k_cu_3ccc0716_303274cuda3std6ranges3__45__cpo4swapE
	.align		8
        /*0058*/ 	.dword	_ZN40_INTERNAL_5c6391b5_4_k_cu_3ccc0716_303274cuda3std6ranges3__45__cpo9iter_moveE
	.align		8
        /*0060*/ 	.dword	_ZN40_INTERNAL_5c6391b5_4_k_cu_3ccc0716_303274cute7productE
	.align		8
        /*0068*/ 	.dword	_ZN40_INTERNAL_5c6391b5_4_k_cu_3ccc0716_303274cute1_E
	.align		8
        /*0070*/ 	.dword	$str$25
	.align		8
        /*0078*/ 	.dword	$str$26
	.align		8
        /*0080*/ 	.dword	$str$27
	.align		8
        /*0088*/ 	.dword	$str$28


//--------------------- .text._ZN7cutlass13device_kernelINS_4gemm6kernel13GemmUniversalIN4cute5tupleIJiiiiEEENS1_10collective13CollectiveMmaINS1_35MainloopSm100TmaUmmaWarpSpecializedILi7ELi2ELi4ENS5_IJNS4_1CILi2EEENSA_ILi1EEESC_EEEEENS5_IJNSA_ILi128EEESF_NSA_ILi64EEEEEENS_6half_tENS5_IJSC_llEEESI_SJ_NS4_8TiledMMAINS4_8MMA_AtomIJNS4_26SM100_MMA_F16BF16_2x1SM_SSISI_SI_fLi128ELi128ELNS4_4UMMA5MajorE1ELSO_1ELNSN_7ScaleInE0ELSP_0EEEEEENS4_6LayoutINS5_IJSC_SC_SC_EEENS5_IJNSA_ILi0EEESU_SU_EEEEENS5_IJNS4_10UnderscoreESX_SX_EEEEENS4_18SM100_TMA_2SM_LOADENS4_14ComposedLayoutINS4_7SwizzleILi3ELi4ELi3EEENS4_18smem_ptr_flag_bitsILi16EEENSS_INS5_IJSG_NSA_ILi8EEEEEENS5_IJSC_SG_EEEEEEEvNS4_8identityES10_S1A_vS1B_EENS_8epilogue10collective18CollectiveEpilogueINS1D_23Sm100TmaWarpSpecializedILi4ELi2ELi16ELb1ELb0EEEJNS5_IJSG_SF_SG_EEENS5_IJNSS_ISG_SC_EENSS_INS5_IJNSA_ILi16EEESB_EEES18_EEEEESI_NS5_IJlSC_lEEESI_S1O_NS1D_6fusion15FusionCallbacksIS1H_NS1P_17LinearCombinationISI_fSI_fLNS_15FloatRoundStyleE2EEES1I_S1N_JEEENS4_5SM1004TMEM4LOAD26SM100_TMEM_LOAD_32dp32b16xENS4_13SM90_TMA_LOADENS11_INS12_ILi1ELi4ELi3EEES15_NSS_INS5_IJS16_S1K_EEENS5_IJS1K_SC_EEEEEEENS4_39AutoVectorizingCopyWithAssumedAlignmentILi128EEENS4_14SM90_TMA_STOREES24_S26_S26_EEEvvEEEEvNT_6ParamsE --------------------------
	.section	.text._ZN7cutlass13device_kernelINS_4gemm6kernel13GemmUniversalIN4cute5tupleIJiiiiEEENS1_10collective13CollectiveMmaINS1_35MainloopSm100TmaUmmaWarpSpecializedILi7ELi2ELi4ENS5_IJNS4_1CILi2EEENSA_ILi1EEESC_EEEEENS5_IJNSA_ILi128EEESF_NSA_ILi64EEEEEENS_6half_tENS5_IJSC_llEEESI_SJ_NS4_8TiledMMAINS4_8MMA_AtomIJNS4_26SM100_MMA_F16BF16_2x1SM_SSISI_SI_fLi128ELi128ELNS4_4UMMA5MajorE1ELSO_1ELNSN_7ScaleInE0ELSP_0EEEEEENS4_6LayoutINS5_IJSC_SC_SC_EEENS5_IJNSA_ILi0EEESU_SU_EEEEENS5_IJNS4_10UnderscoreESX_SX_EEEEENS4_18SM100_TMA_2SM_LOADENS4_14ComposedLayoutINS4_7SwizzleILi3ELi4ELi3EEENS4_18smem_ptr_flag_bitsILi16EEENSS_INS5_IJSG_NSA_ILi8EEEEEENS5_IJSC_SG_EEEEEEEvNS4_8identityES10_S1A_vS1B_EENS_8epilogue10collective18CollectiveEpilogueINS1D_23Sm100TmaWarpSpecializedILi4ELi2ELi16ELb1ELb0EEEJNS5_IJSG_SF_SG_EEENS5_IJNSS_ISG_SC_EENSS_INS5_IJNSA_ILi16EEESB_EEES18_EEEEESI_NS5_IJlSC_lEEESI_S1O_NS1D_6fusion15FusionCallbacksIS1H_NS1P_17LinearCombinationISI_fSI_fLNS_15FloatRoundStyleE2EEES1I_S1N_JEEENS4_5SM1004TMEM4LOAD26SM100_TMEM_LOAD_32dp32b16xENS4_13SM90_TMA_LOADENS11_INS12_ILi1ELi4ELi3EEES15_NSS_INS5_IJS16_S1K_EEENS5_IJS1K_SC_EEEEEEENS4_39AutoVectorizingCopyWithAssumedAlignmentILi128EEENS4_14SM90_TMA_STOREES24_S26_S26_EEEvvEEEEvNT_6ParamsE,"ax",@progbits
	.align	128
.text._ZN7cutlass13device_kernelINS_4gemm6kernel13GemmUniversalIN4cute5tupleIJiiiiEEENS1_10collective13CollectiveMmaINS1_35MainloopSm100TmaUmmaWarpSpecializedILi7ELi2ELi4ENS5_IJNS4_1CILi2EEENSA_ILi1EEESC_EEEEENS5_IJNSA_ILi128EEESF_NSA_ILi64EEEEEENS_6half_tENS5_IJSC_llEEESI_SJ_NS4_8TiledMMAINS4_8MMA_AtomIJNS4_26SM100_MMA_F16BF16_2x1SM_SSISI_SI_fLi128ELi128ELNS4_4UMMA5MajorE1ELSO_1ELNSN_7ScaleInE0ELSP_0EEEEEENS4_6LayoutINS5_IJSC_SC_SC_EEENS5_IJNSA_ILi0EEESU_SU_EEEEENS5_IJNS4_10UnderscoreESX_SX_EEEEENS4_18SM100_TMA_2SM_LOADENS4_14ComposedLayoutINS4_7SwizzleILi3ELi4ELi3EEENS4_18smem_ptr_flag_bitsILi16EEENSS_INS5_IJSG_NSA_ILi8EEEEEENS5_IJSC_SG_EEEEEEEvNS4_8identityES10_S1A_vS1B_EENS_8epilogue10collective18CollectiveEpilogueINS1D_23Sm100TmaWarpSpecializedILi4ELi2ELi16ELb1ELb0EEEJNS5_IJSG_SF_SG_EEENS5_IJNSS_ISG_SC_EENSS_INS5_IJNSA_ILi16EEESB_EEES18_EEEEESI_NS5_IJlSC_lEEESI_S1O_NS1D_6fusion15FusionCallbacksIS1H_NS1P_17LinearCombinationISI_fSI_fLNS_15FloatRoundStyleE2EEES1I_S1N_JEEENS4_5SM1004TMEM4LOAD26SM100_TMEM_LOAD_32dp32b16xENS4_13SM90_TMA_LOADENS11_INS12_ILi1ELi4ELi3EEES15_NSS_INS5_IJS16_S1K_EEENS5_IJS1K_SC_EEEEEEENS4_39AutoVectorizingCopyWithAssumedAlignmentILi128EEENS4_14SM90_TMA_STOREES24_S26_S26_EEEvvEEEEvNT_6ParamsE:
        .type           _ZN7cutlass13device_kernelINS_4gemm6kernel13GemmUniversalIN4cute5tupleIJiiiiEEENS1_10collective13CollectiveMmaINS1_35MainloopSm100TmaUmmaWarpSpecializedILi7ELi2ELi4ENS5_IJNS4_1CILi2EEENSA_ILi1EEESC_EEEEENS5_IJNSA_ILi128EEESF_NSA_ILi64EEEEEENS_6half_tENS5_IJSC_llEEESI_SJ_NS4_8TiledMMAINS4_8MMA_AtomIJNS4_26SM100_MMA_F16BF16_2x1SM_SSISI_SI_fLi128ELi128ELNS4_4UMMA5MajorE1ELSO_1ELNSN_7ScaleInE0ELSP_0EEEEEENS4_6LayoutINS5_IJSC_SC_SC_EEENS5_IJNSA_ILi0EEESU_SU_EEEEENS5_IJNS4_10UnderscoreESX_SX_EEEEENS4_18SM100_TMA_2SM_LOADENS4_14ComposedLayoutINS4_7SwizzleILi3ELi4ELi3EEENS4_18smem_ptr_flag_bitsILi16EEENSS_INS5_IJSG_NSA_ILi8EEEEEENS5_IJSC_SG_EEEEEEEvNS4_8identityES10_S1A_vS1B_EENS_8epilogue10collective18CollectiveEpilogueINS1D_23Sm100TmaWarpSpecializedILi4ELi2ELi16ELb1ELb0EEEJNS5_IJSG_SF_SG_EEENS5_IJNSS_ISG_SC_EENSS_INS5_IJNSA_ILi16EEESB_EEES18_EEEEESI_NS5_IJlSC_lEEESI_S1O_NS1D_6fusion15FusionCallbacksIS1H_NS1P_17LinearCombinationISI_fSI_fLNS_15FloatRoundStyleE2EEES1I_S1N_JEEENS4_5SM1004TMEM4LOAD26SM100_TMEM_LOAD_32dp32b16xENS4_13SM90_TMA_LOADENS11_INS12_ILi1ELi4ELi3EEES15_NSS_INS5_IJS16_S1K_EEENS5_IJS1K_SC_EEEEEEENS4_39AutoVectorizingCopyWithAssumedAlignmentILi128EEENS4_14SM90_TMA_STOREES24_S26_S26_EEEvvEEEEvNT_6ParamsE,@function
        .size           _ZN7cutlass13device_kernelINS_4gemm6kernel13GemmUniversalIN4cute5tupleIJiiiiEEENS1_10collective13CollectiveMmaINS1_35MainloopSm100TmaUmmaWarpSpecializedILi7ELi2ELi4ENS5_IJNS4_1CILi2EEENSA_ILi1EEESC_EEEEENS5_IJNSA_ILi128EEESF_NSA_ILi64EEEEEENS_6half_tENS5_IJSC_llEEESI_SJ_NS4_8TiledMMAINS4_8MMA_AtomIJNS4_26SM100_MMA_F16BF16_2x1SM_SSISI_SI_fLi128ELi128ELNS4_4UMMA5MajorE1ELSO_1ELNSN_7ScaleInE0ELSP_0EEEEEENS4_6LayoutINS5_IJSC_SC_SC_EEENS5_IJNSA_ILi0EEESU_SU_EEEEENS5_IJNS4_10UnderscoreESX_SX_EEEEENS4_18SM100_TMA_2SM_LOADENS4_14ComposedLayoutINS4_7SwizzleILi3ELi4ELi3EEENS4_18smem_ptr_flag_bitsILi16EEENSS_INS5_IJSG_NSA_ILi8EEEEEENS5_IJSC_SG_EEEEEEEvNS4_8identityES10_S1A_vS1B_EENS_8epilogue10collective18CollectiveEpilogueINS1D_23Sm100TmaWarpSpecializedILi4ELi2ELi16ELb1ELb0EEEJNS5_IJSG_SF_SG_EEENS5_IJNSS_ISG_SC_EENSS_INS5_IJNSA_ILi16EEESB_EEES18_EEEEESI_NS5_IJlSC_lEEESI_S1O_NS1D_6fusion15FusionCallbacksIS1H_NS1P_17LinearCombinationISI_fSI_fLNS_15FloatRoundStyleE2EEES1I_S1N_JEEENS4_5SM1004TMEM4LOAD26SM100_TMEM_LOAD_32dp32b16xENS4_13SM90_TMA_LOADENS11_INS12_ILi1ELi4ELi3EEES15_NSS_INS5_IJS16_S1K_EEENS5_IJS1K_SC_EEEEEEENS4_39AutoVectorizingCopyWithAssumedAlignmentILi128EEENS4_14SM90_TMA_STOREES24_S26_S26_EEEvvEEEEvNT_6ParamsE,(.L_x_206 - _ZN7cutlass13device_kernelINS_4gemm6kernel13GemmUniversalIN4cute5tupleIJiiiiEEENS1_10collective13CollectiveMmaINS1_35MainloopSm100TmaUmmaWarpSpecializedILi7ELi2ELi4ENS5_IJNS4_1CILi2EEENSA_ILi1EEESC_EEEEENS5_IJNSA_ILi128EEESF_NSA_ILi64EEEEEENS_6half_tENS5_IJSC_llEEESI_SJ_NS4_8TiledMMAINS4_8MMA_AtomIJNS4_26SM100_MMA_F16BF16_2x1SM_SSISI_SI_fLi128ELi128ELNS4_4UMMA5MajorE1ELSO_1ELNSN_7ScaleInE0ELSP_0EEEEEENS4_6LayoutINS5_IJSC_SC_SC_EEENS5_IJNSA_ILi0EEESU_SU_EEEEENS5_IJNS4_10UnderscoreESX_SX_EEEEENS4_18SM100_TMA_2SM_LOADENS4_14ComposedLayoutINS4_7SwizzleILi3ELi4ELi3EEENS4_18smem_ptr_flag_bitsILi16EEENSS_INS5_IJSG_NSA_ILi8EEEEEENS5_IJSC_SG_EEEEEEEvNS4_8identityES10_S1A_vS1B_EENS_8epilogue10collective18CollectiveEpilogueINS1D_23Sm100TmaWarpSpecializedILi4ELi2ELi16ELb1ELb0EEEJNS5_IJSG_SF_SG_EEENS5_IJNSS_ISG_SC_EENSS_INS5_IJNSA_ILi16EEESB_EEES18_EEEEESI_NS5_IJlSC_lEEESI_S1O_NS1D_6fusion15FusionCallbacksIS1H_NS1P_17LinearCombinationISI_fSI_fLNS_15FloatRoundStyleE2EEES1I_S1N_JEEENS4_5SM1004TMEM4LOAD26SM100_TMEM_LOAD_32dp32b16xENS4_13SM90_TMA_LOADENS11_INS12_ILi1ELi4ELi3EEES15_NSS_INS5_IJS16_S1K_EEENS5_IJS1K_SC_EEEEEEENS4_39AutoVectorizingCopyWithAssumedAlignmentILi128EEENS4_14SM90_TMA_STOREES24_S26_S26_EEEvvEEEEvNT_6ParamsE)
        .other          _ZN7cutlass13device_kernelINS_4gemm6kernel13GemmUniversalIN4cute5tupleIJiiiiEEENS1_10collective13CollectiveMmaINS1_35MainloopSm100TmaUmmaWarpSpecializedILi7ELi2ELi4ENS5_IJNS4_1CILi2EEENSA_ILi1EEESC_EEEEENS5_IJNSA_ILi128EEESF_NSA_ILi64EEEEEENS_6half_tENS5_IJSC_llEEESI_SJ_NS4_8TiledMMAINS4_8MMA_AtomIJNS4_26SM100_MMA_F16BF16_2x1SM_SSISI_SI_fLi128ELi128ELNS4_4UMMA5MajorE1ELSO_1ELNSN_7ScaleInE0ELSP_0EEEEEENS4_6LayoutINS5_IJSC_SC_SC_EEENS5_IJNSA_ILi0EEESU_SU_EEEEENS5_IJNS4_10UnderscoreESX_SX_EEEEENS4_18SM100_TMA_2SM_LOADENS4_14ComposedLayoutINS4_7SwizzleILi3ELi4ELi3EEENS4_18smem_ptr_flag_bitsILi16EEENSS_INS5_IJSG_NSA_ILi8EEEEEENS5_IJSC_SG_EEEEEEEvNS4_8identityES10_S1A_vS1B_EENS_8epilogue10collective18CollectiveEpilogueINS1D_23Sm100TmaWarpSpecializedILi4ELi2ELi16ELb1ELb0EEEJNS5_IJSG_SF_SG_EEENS5_IJNSS_ISG_SC_EENSS_INS5_IJNSA_ILi16EEESB_EEES18_EEEEESI_NS5_IJlSC_lEEESI_S1O_NS1D_6fusion15FusionCallbacksIS1H_NS1P_17LinearCombinationISI_fSI_fLNS_15FloatRoundStyleE2EEES1I_S1N_JEEENS4_5SM1004TMEM4LOAD26SM100_TMEM_LOAD_32dp32b16xENS4_13SM90_TMA_LOADENS11_INS12_ILi1ELi4ELi3EEES15_NSS_INS5_IJS16_S1K_EEENS5_IJS1K_SC_EEEEEEENS4_39AutoVectorizingCopyWithAssumedAlignmentILi128EEENS4_14SM90_TMA_STOREES24_S26_S26_EEEvvEEEEvNT_6ParamsE,@"STO_CUDA_ENTRY STV_DEFAULT"
_ZN7cutlass13device_kernelINS_4gemm6kernel13GemmUniversalIN4cute5tupleIJiiiiEEENS1_10collective13CollectiveMmaINS1_35MainloopSm100TmaUmmaWarpSpecializedILi7ELi2ELi4ENS5_IJNS4_1CILi2EEENSA_ILi1EEESC_EEEEENS5_IJNSA_ILi128EEESF_NSA_ILi64EEEEEENS_6half_tENS5_IJSC_llEEESI_SJ_NS4_8TiledMMAINS4_8MMA_AtomIJNS4_26SM100_MMA_F16BF16_2x1SM_SSISI_SI_fLi128ELi128ELNS4_4UMMA5MajorE1ELSO_1ELNSN_7ScaleInE0ELSP_0EEEEEENS4_6LayoutINS5_IJSC_SC_SC_EEENS5_IJNSA_ILi0EEESU_SU_EEEEENS5_IJNS4_10UnderscoreESX_SX_EEEEENS4_18SM100_TMA_2SM_LOADENS4_14ComposedLayoutINS4_7SwizzleILi3ELi4ELi3EEENS4_18smem_ptr_flag_bitsILi16EEENSS_INS5_IJSG_NSA_ILi8EEEEEENS5_IJSC_SG_EEEEEEEvNS4_8identityES10_S1A_vS1B_EENS_8epilogue10collective18CollectiveEpilogueINS1D_23Sm100TmaWarpSpecializedILi4ELi2ELi16ELb1ELb0EEEJNS5_IJSG_SF_SG_EEENS5_IJNSS_ISG_SC_EENSS_INS5_IJNSA_ILi16EEESB_EEES18_EEEEESI_NS5_IJlSC_lEEESI_S1O_NS1D_6fusion15FusionCallbacksIS1H_NS1P_17LinearCombinationISI_fSI_fLNS_15FloatRoundStyleE2EEES1I_S1N_JEEENS4_5SM1004TMEM4LOAD26SM100_TMEM_LOAD_32dp32b16xENS4_13SM90_TMA_LOADENS11_INS12_ILi1ELi4ELi3EEES15_NSS_INS5_IJS16_S1K_EEENS5_IJS1K_SC_EEEEEEENS4_39AutoVectorizingCopyWithAssumedAlignmentILi128EEENS4_14SM90_TMA_STOREES24_S26_S26_EEEvvEEEEvNT_6ParamsE:
[----:B------:R-:W1:Y:S01]  /*0000*/  LDC R1, c[0x0][0x37c] ;  /* 0x0000df00ff017b82 */ /* 0x000e620000000800 */
[----:B------:R-:W2:Y:S01]  /*0010*/  S2R R72, SR_TID.X ;  /* 0x0000000000487919 */ /* 0x000ea20000002100 */
[----:B------:R-:W3:Y:S06]  /*0020*/  LDCU.64 UR6, c[0x0][0x890] ;  /* 0x00011200ff0677ac */ /* 0x000eec0008000a00 */
[----:B------:R-:W4:Y:S01]  /*0030*/  S2UR UR37, SR_CgaCtaId ;  /* 0x00000000002579c3 */ /* 0x000f220000008800 */
[----:B------:R-:W-:Y:S02]  /*0040*/  PRMT R59, RZ, 0x7610, R59 ;  /* 0x00007610ff3b7816 */ /* 0x000fe4000000003b */
[----:B------:R-:W-:Y:S01]  /*0050*/  ELECT P1, URZ, PT ;  /* 0x0000000000ff782f */ /* 0x000fe20003820000 */
[----:B------:R-:W1:Y:S01]  /*0060*/  LDCU.64 UR46, c[0x0][0x358] ;  /* 0x00006b00ff2e77ac */ /* 0x000e620008000a00 */
[----:B---3--:R-:W-:-:S04]  /*0070*/  UISETP.NE.U32.AND UP0, UPT, UR6, URZ, UPT ;  /* 0x000000ff0600728c */ /* 0x008fc8000bf05070 */
[----:B------:R-:W-:Y:S02]  /*0080*/  UISETP.NE.AND.EX UP0, UPT, UR7, URZ, UPT, UP0 ;  /* 0x000000ff0700728c */ /* 0x000fe4000bf05300 */
[----:B----4-:R-:W-:Y:S02]  /*0090*/  ULOP3.LUT UR5, UR37, 0x1, URZ, 0xc0, !UPT ;  /* 0x0000000125057892 */ /* 0x010fe4000f8ec0ff */
[----:B------:R-:W-:Y:S01]  /*00a0*/  ULOP3.LUT UR4, UR37, 0x1, URZ, 0x3c, !UPT ;  /* 0x0000000125047892 */ /* 0x000fe2000f8e3cff */
[----:B--2---:R-:W-:-:S05]  /*00b0*/  SHF.R.U32.HI R66, RZ, 0x5, R72 ;  /* 0x00000005ff427819 */ /* 0x004fca0000011648 */
[----:B------:R-:W2:Y:S02]  /*00c0*/  SHFL.IDX PT, R0, R66, RZ, 0x1f ;  /* 0x00001fff42007589 */ /* 0x000ea400000e0000 */
[----:B--2---:R-:W-:Y:S01]  /*00d0*/  R2UR UR10, R0 ;  /* 0x00000000000a72ca */ /* 0x004fe200000e0000 */
[----:B-1----:R-:W-:-:S14]  /*00e0*/  BRA.U UP0, `(.L_x_0) ;  /* 0x00000001002c7547 */ /* 0x002fdc000b800000 */
[----:B------:R-:W1:Y:S02]  /*00f0*/  LDCU.64 UR8, c[0x0][0x888] ;  /* 0x00011100ff0877ac */ /* 0x000e640008000a00 */
[----:B-1----:R-:W-:-:S04]  /*0100*/  UISETP.NE.U32.AND UP0, UPT, UR8, URZ, UPT ;  /* 0x000000ff0800728c */ /* 0x002fc8000bf05070 */
[----:B------:R-:W-:-:S09]  /*0110*/  UISETP.NE.AND.EX UP0, UPT, UR9, URZ, UPT, UP0 ;  /* 0x000000ff0900728c */ /* 0x000fd2000bf05300 */
[----:B------:R-:W-:Y:S05]  /*0120*/  BRA.U !UP0, `(.L_x_1) ;  /* 0x0000000108107547 */ /* 0x000fea000b800000 */
[----:B------:R-:W1:Y:S02]  /*0130*/  LDC.64 R2, c[0x0][0x888] ;  /* 0x00022200ff027b82 */ /* 0x000e640000000a00 */
[----:B-1----:R1:W5:Y:S01]  /*0140*/  LDG.E R35, desc[UR46][R2.64] ;  /* 0x0000002e02237981 */ /* 0x002362000c1e1900 */
[----:B------:R-:W-:Y:S01]  /*0150*/  HFMA2 R59, -RZ, RZ, 0, 5.9604644775390625e-08 ;  /* 0x00000001ff3b7431 */ /* 0x000fe200000001ff */
[----:B------:R-:W-:Y:S05]  /*0160*/  BRA `(.L_x_0) ;  /* 0x00000000000c7947 */ /* 0x000fea0003800000 */
.L_x_1:
[----:B------:R-:W1:Y:S01]  /*0170*/  LDCU UR8, c[0x0][0x880] ;  /* 0x00011000ff0877ac */ /* 0x000e620008000800 */
[----:B------:R-:W-:Y:S01]  /*0180*/  HFMA2 R59, -RZ, RZ, 0, 5.9604644775390625e-08 ;  /* 0x00000001ff3b7431 */ /* 0x000fe200000001ff */
[----:B-1----:R-:W-:-:S07]  /*0190*/  MOV R35, UR8 ;  /* 0x0000000800237c02 */ /* 0x002fce0008000f00 */
.L_x_0:
[----:B------:R-:W2:Y:S02]  /*01a0*/  LDCU.64 UR8, c[0x0][0x8b0] ;  /* 0x00011600ff0877ac */ /* 0x000ea40008000a00 */
[----:B--2---:R-:W-:-:S04]  /*01b0*/  UISETP.NE.U32.AND UP0, UPT, UR8, URZ, UPT ;  /* 0x000000ff0800728c */ /* 0x004fc8000bf05070 */
[----:B------:R-:W-:-:S09]  /*01c0*/  UISETP.NE.AND.EX UP0, UPT, UR9, URZ, UPT, UP0 ;  /* 0x000000ff0900728c */ /* 0x000fd2000bf05300 */
[----:B------:R-:W-:Y:S05]  /*01d0*/  BRA.U UP0, `(.L_x_2) ;  /* 0x0000000100247547 */ /* 0x000fea000b800000 */
[----:B------:R-:W2:Y:S02]  /*01e0*/  LDCU.64 UR8, c[0x0][0x8a8] ;  /* 0x00011500ff0877ac */ /* 0x000ea40008000a00 */
[----:B--2---:R-:W-:-:S04]  /*01f0*/  UISETP.NE.U32.AND UP0, UPT, UR8, URZ, UPT ;  /* 0x000000ff0800728c */ /* 0x004fc8000bf05070 */
[----:B------:R-:W-:-:S09]  /*0200*/  UISETP.NE.AND.EX UP0, UPT, UR9, URZ, UPT, UP0 ;  /* 0x000000ff0900728c */ /* 0x000fd2000bf05300 */
[----:B------:R-:W-:Y:S05]  /*0210*/  BRA.U !UP0, `(.L_x_3) ;  /* 0x00000001080c7547 */ /* 0x000fea000b800000 */
[----:B------:R-:W2:Y:S02]  /*0220*/  LDC.64 R32, c[0x0][0x8a8] ;  /* 0x00022a00ff207b82 */ /* 0x000ea40000000a00 */
[----:B--2---:R2:W5:Y:S01]  /*0230*/  LDG.E R32, desc[UR46][R32.64] ;  /* 0x0000002e20207981 */ /* 0x004562000c1e1900 */
[----:B------:R-:W-:Y:S05]  /*0240*/  BRA `(.L_x_2) ;  /* 0x0000000000087947 */ /* 0x000fea0003800000 */
.L_x_3:
[----:B------:R-:W2:Y:S02]  /*0250*/  LDCU UR8, c[0x0][0x8a0] ;  /* 0x00011400ff0877ac */ /* 0x000ea40008000800 */
[----:B--2---:R-:W-:Y:S02]  /*0260*/  MOV R32, UR8 ;  /* 0x0000000800207c02 */ /* 0x004fe40008000f00 */
.L_x_2:
[----:B------:R-:W-:Y:S01]  /*0270*/  IMAD.U32 R0, RZ, RZ, UR10 ;  /* 0x0000000aff007e24 */ /* 0x000fe2000f8e00ff */
[----:B------:R-:W-:Y:S04]  /*0280*/  BSSY.RECONVERGENT B0, `(.L_x_4) ;  /* 0x000000c000007945 */ /* 0x000fe80003800200 */
[C---:B------:R-:W-:Y:S02]  /*0290*/  ISETP.NE.OR P2, PT, R0.reuse, 0x1, !P1 ;  /* 0x000000010000780c */ /* 0x040fe40004f45670 */
[----:B------:R-:W-:-:S11]  /*02a0*/  ISETP.NE.OR P0, PT, R0, 0x3, !P1 ;  /* 0x000000030000780c */ /* 0x000fd60004f05670 */
[----:B------:R-:W-:Y:S05]  /*02b0*/  @P2 BRA `(.L_x_5) ;  /* 0x0000000000202947 */ /* 0x000fea0003800000 */
[----:B------:R-:W3:Y:S02]  /*02c0*/  LDCU.64 UR8, c[0x0][0x348] ;  /* 0x00006900ff0877ac */ /* 0x000ee40008000a00 */
[----:B---3--:R-:W-:Y:S02]  /*02d0*/  UIADD3 UR12, UP1, UPT, UR8, 0x80, URZ ;  /* 0x00000080080c7890 */ /* 0x008fe4000ff3e0ff */
[----:B------:R-:W-:Y:S02]  /*02e0*/  UIADD3 UR8, UP0, UPT, UR8, 0x180, URZ ;  /* 0x0000018008087890 */ /* 0x000fe4000ff1e0ff */
[----:B------:R-:W-:Y:S02]  /*02f0*/  UIADD3.X UR13, UPT, UPT, URZ, UR9, URZ, UP1, !UPT ;  /* 0x00000009ff0d7290 */ /* 0x000fe40008ffe4ff */
[----:B------:R-:W-:-:S07]  /*0300*/  UIADD3.X UR9, UPT, UPT, URZ, UR9, URZ, UP0, !UPT ;  /* 0x00000009ff097290 */ /* 0x000fce00087fe4ff */
[----:B------:R3:W-:Y:S02]  /*0310*/  UTMACCTL.PF [UR12] ;  /* 0x000000000c0079b9 */ /* 0x0007e40008040000 */
[----:B------:R3:W-:Y:S02]  /*0320*/  UTMACCTL.PF [UR8] ;  /* 0x00000000080079b9 */ /* 0x0007e40008040000 */
[----:B---3--:R-:W-:Y:S01]  /*0330*/  NOP ;  /* 0x0000000000007918 */ /* 0x008fe20000000000 */
.L_x_5:
[----:B------:R-:W-:Y:S05]  /*0340*/  BSYNC.RECONVERGENT B0 ;  /* 0x0000000000007941 */ /* 0x000fea0003800200 */
.L_x_4:
[----:B------:R-:W-:Y:S04]  /*0350*/  BSSY.RECONVERGENT B0, `(.L_x_6) ;  /* 0x000000a000007945 */ /* 0x000fe80003800200 */
        /* <DEDUP_REMOVED lines=9> */
.L_x_7:
[----:B------:R-:W-:Y:S05]  /*03f0*/  BSYNC.RECONVERGENT B0 ;  /* 0x0000000000007941 */ /* 0x000fea0003800200 */
.L_x_6:
[----:B------:R-:W3:Y:S01]  /*0400*/  LDCU.64 UR8, c[0x0][0x888] ;  /* 0x00011100ff0877ac */ /* 0x000ee20008000a00 */
[----:B------:R-:W-:Y:S02]  /*0410*/  UISETP.EQ.U32.AND UP1, UPT, UR6, URZ, UPT ;  /* 0x000000ff0600728c */ /* 0x000fe4000bf22070 */
[----:B------:R-:W-:Y:S02]  /*0420*/  UPLOP3.LUT UP5, UPT, UPT, UPT, UPT, 0x80, 0x8 ;  /* 0x000000000008789c */ /* 0x000fe40003faf070 */
[----:B---3--:R-:W-:-:S04]  /*0430*/  UISETP.NE.U32.AND UP0, UPT, UR8, URZ, UPT ;  /* 0x000000ff0800728c */ /* 0x008fc8000bf05070 */
[----:B------:R-:W-:-:S04]  /*0440*/  UISETP.NE.AND.EX UP0, UPT, UR9, URZ, UPT, UP0 ;  /* 0x000000ff0900728c */ /* 0x000fc8000bf05300 */
[----:B------:R-:W-:-:S04]  /*0450*/  UISETP.EQ.OR.EX UP2, UPT, UR7, URZ, !UP0, UP1 ;  /* 0x000000ff0700728c */ /* 0x000fc8000c742710 */
[----:B------:R-:W-:-:S05]  /*0460*/  UP2UR UR50, UPR, URZ, 0x4 ;  /* 0x00000004ff327883 */ /* 0x000fca0008000000 */
[----:B------:R-:W-:Y:S07]  /*0470*/  BRA.U !UP2, `(.L_x_8) ;  /* 0x000000010a207547 */ /* 0x000fee000b800000 */
[----:B------:R-:W-:Y:S01]  /*0480*/  UISETP.NE.U32.AND UP2, UPT, UR6, URZ, UPT ;  /* 0x000000ff0600728c */ /* 0x000fe2000bf45070 */
[----:B-----5:R-:W-:Y:S01]  /*0490*/  FSETP.NEU.AND P0, PT, R35, RZ, PT ;  /* 0x000000ff2300720b */ /* 0x020fe20003f0d000 */
[----:B------:R-:W-:Y:S02]  /*04a0*/  USEL UR6, URZ, 0xffffffff, UP0 ;  /* 0xffffffffff067887 */ /* 0x000fe40008000000 */
[----:B------:R-:W-:-:S10]  /*04b0*/  UISETP.NE.AND.EX UP2, UPT, UR7, URZ, UPT, UP2 ;  /* 0x000000ff0700728c */ /* 0x000fd4000bf45320 */
[----:B------:R-:W-:Y:S01]  /*04c0*/  VOTEU.ANY UP1, P0 ;  /* 0x0000000000ff7886 */ /* 0x000fe20000020100 */
[----:B------:R-:W-:-:S04]  /*04d0*/  @!UP2 USEL UR6, URZ, 0xffffffff, UP1 ;  /* 0xffffffffff06a887 */ /* 0x000fc80008800000 */
[----:B------:R-:W-:-:S04]  /*04e0*/  ULOP3.LUT UR6, UR6, 0x1, URZ, 0xc0, !UPT ;  /* 0x0000000106067892 */ /* 0x000fc8000f8ec0ff */
[----:B------:R-:W-:-:S11]  /*04f0*/  UISETP.NE.U32.AND UP5, UPT, UR6, 0x1, UPT ;  /* 0x000000010600788c */ /* 0x000fd6000bfa5070 */
.L_x_8:
[----:B------:R-:W3:Y:S01]  /*0500*/  SHFL.IDX PT, R0, R66, RZ, 0x1f ;  /* 0x00001fff42007589 */ /* 0x000ee200000e0000 */
[----:B------:R-:W-:-:S04]  /*0510*/  UISETP.NE.AND UP1, UPT, UR10, 0x2, UPT ;  /* 0x000000020a00788c */ /* 0x000fc8000bf25270 */
[----:B------:R-:W-:Y:S02]  /*0520*/  UISETP.EQ.AND UP2, UPT, UR5, URZ, !UP1 ;  /* 0x000000ff0500728c */ /* 0x000fe4000cf42270 */
[----:B------:R-:W-:-:S04]  /*0530*/  USEL UR6, URZ, 0x1, UP1 ;  /* 0x00000001ff067887 */ /* 0x000fc80008800000 */
[----:B------:R-:W-:Y:S02]  /*0540*/  PLOP3.LUT P5, PT, P1, PT, UP2, 0x80, 0x8 ;  /* 0x000000000008781c */ /* 0x000fe40000faf028 */
[----:B---3--:R-:W-:-:S13]  /*0550*/  ISETP.NE.AND P0, PT, R0, RZ, PT ;  /* 0x000000ff0000720c */ /* 0x008fda0003f05270 */
[----:B------:R-:W-:Y:S05]  /*0560*/  @P0 BRA `(.L_x_9) ;  /* 0x00000000005c0947 */ /* 0x000fea0003800000 */
[----:B------:R-:W-:Y:S01]  /*0570*/  UMOV UR8, 0x400 ;  /* 0x0000040000087882 */ /* 0x000fe20000000000 */
[----:B------:R-:W-:Y:S01]  /*0580*/  UMOV UR7, 0x1 ;  /* 0x0000000100077882 */ /* 0x000fe20000000000 */
[----:B------:R-:W-:Y:S02]  /*0590*/  ULEA UR8, UR37, UR8, 0x18 ;  /* 0x0000000825087291 */ /* 0x000fe4000f8ec0ff */
[----:B------:R-:W-:-:S04]  /*05a0*/  UIADD3 UR12, UPT, UPT, -UR7, 0x100000, URZ ;  /* 0x00100000070c7890 */ /* 0x000fc8000fffe1ff */
[----:B------:R-:W-:Y:S02]  /*05b0*/  USHF.L.U32 UR13, UR12, 0xb, URZ ;  /* 0x0000000b0c0d7899 */ /* 0x000fe400080006ff */
[----:B------:R-:W-:Y:S01]  /*05c0*/  USHF.L.U32 UR12, UR12, 0x1, URZ ;  /* 0x000000010c0c7899 */ /* 0x000fe200080006ff */
[----:B------:R-:W-:Y:S01]  /*05d0*/  ELECT P0, URZ, PT ;  /* 0x0000000000ff782f */ /* 0x000fe20003800000 */
[----:B------:R-:W3:Y:S10]  /*05e0*/  FENCE.VIEW.ASYNC.S ;  /* 0x00000000000073c6 */ /* 0x000ef40000000000 */
[----:B---3--:R3:W4:Y:S01]  /*05f0*/  SYNCS.EXCH.64 URZ, [UR8], UR12 ;  /* 0x0000000c08ff75b2 */ /* 0x0087220008000100 */
[----:B------:R3:W1:Y:S01]  /*0600*/  SYNCS.EXCH.64 URZ, [UR8+0x38], UR12 ;  /* 0x0000380c08ff75b2 */ /* 0x0006620008000100 */
        /* <DEDUP_REMOVED lines=11> */
[----:B------:R3:W1:Y:S02]  /*06c0*/  SYNCS.EXCH.64 URZ, [UR8+0x68], UR12 ;  /* 0x0000680c08ff75b2 */ /* 0x0006640008000100 */
[----:B---3--:R-:W-:Y:S01]  /*06d0*/  NOP ;  /* 0x0000000000007918 */ /* 0x008fe20000000000 */
.L_x_9:
[----:B------:R-:W3:Y:S01]  /*06e0*/  SHFL.IDX PT, R0, R66, RZ, 0x1f ;  /* 0x00001fff42007589 */ /* 0x000ee200000e0000 */
[----:B------:R-:W-:Y:S01]  /*06f0*/  NOP ;  /* 0x0000000000007918 */ /* 0x000fe20000000000 */
[----:B---3--:R-:W-:-:S13]  /*0700*/  ISETP.NE.AND P0, PT, R0, 0x1, PT ;  /* 0x000000010000780c */ /* 0x008fda0003f05270 */
[----:B------:R-:W-:Y:S05]  /*0710*/  @P0 BRA `(.L_x_10) ;  /* 0x0000000000540947 */ /* 0x000fea0003800000 */
[----:B------:R-:W-:Y:S01]  /*0720*/  UMOV UR9, 0x400 ;  /* 0x0000040000097882 */ /* 0x000fe20000000000 */
[----:B------:R-:W-:Y:S01]  /*0730*/  UMOV UR8, 0x20 ;  /* 0x0000002000087882 */ /* 0x000fe20000000000 */
[----:B------:R-:W-:Y:S01]  /*0740*/  UMOV UR7, 0x80 ;  /* 0x0000008000077882 */ /* 0x000fe20000000000 */
[----:B------:R-:W-:Y:S02]  /*0750*/  ULEA UR9, UR37, UR9, 0x18 ;  /* 0x0000000925097291 */ /* 0x000fe4000f8ec0ff */
[----:B------:R-:W-:-:S04]  /*0760*/  UIADD3 UR12, UPT, UPT, -UR8, 0x100000, URZ ;  /* 0x00100000080c7890 */ /* 0x000fc8000fffe1ff */
[----:B------:R-:W-:Y:S02]  /*0770*/  USHF.L.U32 UR13, UR12, 0xb, URZ ;  /* 0x0000000b0c0d7899 */ /* 0x000fe400080006ff */
[----:B------:R-:W-:Y:S02]  /*0780*/  USHF.L.U32 UR12, UR12, 0x1, URZ ;  /* 0x000000010c0c7899 */ /* 0x000fe400080006ff */
[----:B------:R-:W-:-:S04]  /*0790*/  UIADD3 UR14, UPT, UPT, -UR7, 0x100000, URZ ;  /* 0x00100000070e7890 */ /* 0x000fc8000fffe1ff */
[----:B------:R-:W-:Y:S02]  /*07a0*/  USHF.L.U32 UR15, UR14, 0xb, URZ ;  /* 0x0000000b0e0f7899 */ /* 0x000fe400080006ff */
[----:B------:R-:W-:Y:S01]  /*07b0*/  USHF.L.U32 UR14, UR14, 0x1, URZ ;  /* 0x000000010e0e7899 */ /* 0x000fe200080006ff */
[----:B------:R-:W-:Y:S01]  /*07c0*/  ELECT P0, URZ, PT ;  /* 0x0000000000ff782f */ /* 0x000fe20003800000 */
[----:B------:R-:W3:Y:S02]  /*07d0*/  FENCE.VIEW.ASYNC.S ;  /* 0x00000000000073c6 */ /* 0x000ee40000000000 */
[----:B---3--:R3:W1:Y:S08]  /*07e0*/  SYNCS.EXCH.64 URZ, [UR9+0x70], UR12 ;  /* 0x0000700c09ff75b2 */ /* 0x0086700008000100 */
[----:B------:R3:W1:Y:S01]  /*07f0*/  SYNCS.EXCH.64 URZ, [UR9+0x90], UR14 ;  /* 0x0000900e09ff75b2 */ /* 0x0006620008000100 */
[----:B------:R3:W1:Y:S01]  /*0800*/  SYNCS.EXCH.64 URZ, [UR9+0x78], UR12 ;  /* 0x0000780c09ff75b2 */ /* 0x0006620008000100 */
[----:B------:R3:W1:Y:S01]  /*0810*/  SYNCS.EXCH.64 URZ, [UR9+0x98], UR14 ;  /* 0x0000980e09ff75b2 */ /* 0x0006620008000100 */
[----:B------:R3:W1:Y:S01]  /*0820*/  SYNCS.EXCH.64 URZ, [UR9+0x80], UR12 ;  /* 0x0000800c09ff75b2 */ /* 0x0006620008000100 */
[----:B------:R3:W1:Y:S01]  /*0830*/  SYNCS.EXCH.64 URZ, [UR9+0xa0], UR14 ;  /* 0x0000a00e09ff75b2 */ /* 0x0006620008000100 */
[----:B------:R3:W1:Y:S01]  /*0840*/  SYNCS.EXCH.64 URZ, [UR9+0x88], UR12 ;  /* 0x0000880c09ff75b2 */ /* 0x0006620008000100 */
[----:B------:R3:W1:Y:S01]  /*0850*/  SYNCS.EXCH.64 URZ, [UR9+0xa8], UR14 ;  /* 0x0000a80e09ff75b2 */ /* 0x0006620008000100 */
[----:B------:R-:W-:Y:S01]  /*0860*/  NOP ;  /* 0x0000000000007918 */ /* 0x000fe20000000000 */
.L_x_10:
[----:B------:R-:W2:Y:S01]  /*0870*/  SHFL.IDX PT, R0, R66, RZ, 0x1f ;  /* 0x00001fff42007589 */ /* 0x000ea200000e0000 */
[----:B------:R-:W-:Y:S01]  /*0880*/  NOP ;  /* 0x0000000000007918 */ /* 0x000fe20000000000 */
[----:B--2---:R-:W-:-:S13]  /*0890*/  ISETP.NE.AND P0, PT, R0, 0x3, PT ;  /* 0x000000030000780c */ /* 0x004fda0003f05270 */
[----:B------:R-:W-:Y:S05]  /*08a0*/  @P0 BRA `(.L_x_11) ;  /* 0x00000000002c0947 */ /* 0x000fea0003800000 */
[----:B------:R-:W-:Y:S01]  /*08b0*/  UMOV UR8, 0x400 ;  /* 0x0000040000087882 */ /* 0x000fe20000000000 */
[----:B------:R-:W-:Y:S01]  /*08c0*/  UMOV UR7, 0x20 ;  /* 0x0000002000077882 */ /* 0x000fe20000000000 */
[----:B------:R-:W-:Y:S02]  /*08d0*/  ULEA UR8, UR37, UR8, 0x18 ;  /* 0x0000000825087291 */ /* 0x000fe4000f8ec0ff */
[----:B---3--:R-:W-:-:S04]  /*08e0*/  UIADD3 UR12, UPT, UPT, -UR7, 0x100000, URZ ;  /* 0x00100000070c7890 */ /* 0x008fc8000fffe1ff */
[----:B------:R-:W-:Y:S02]  /*08f0*/  USHF.L.U32 UR13, UR12, 0xb, URZ ;  /* 0x0000000b0c0d7899 */ /* 0x000fe400080006ff */
[----:B------:R-:W-:Y:S01]  /*0900*/  USHF.L.U32 UR12, UR12, 0x1, URZ ;  /* 0x000000010c0c7899 */ /* 0x000fe200080006ff */
[----:B------:R-:W-:Y:S01]  /*0910*/  ELECT P0, URZ, PT ;  /* 0x0000000000ff782f */ /* 0x000fe20003800000 */
[----:B------:R-:W2:Y:S10]  /*0920*/  FENCE.VIEW.ASYNC.S ;  /* 0x00000000000073c6 */ /* 0x000eb40000000000 */
[----:B--2---:R2:W3:Y:S01]  /*0930*/  SYNCS.EXCH.64 URZ, [UR8+0xb0], UR12 ;  /* 0x0000b00c08ff75b2 */ /* 0x0044e20008000100 */
[----:B------:R2:W1:Y:S01]  /*0940*/  SYNCS.EXCH.64 URZ, [UR8+0xb8], UR12 ;  /* 0x0000b80c08ff75b2 */ /* 0x0004620008000100 */
[----:B------:R-:W-:Y:S01]  /*0950*/  NOP ;  /* 0x0000000000007918 */ /* 0x000fe20000000000 */
.L_x_11:
[----:B------:R-:W4:Y:S01]  /*0960*/  SHFL.IDX PT, R0, R66, RZ, 0x1f ;  /* 0x00001fff42007589 */ /* 0x000f2200000e0000 */
[----:B------:R-:W-:Y:S01]  /*0970*/  NOP ;  /* 0x0000000000007918 */ /* 0x000fe20000000000 */
[----:B----4-:R-:W-:-:S13]  /*0980*/  ISETP.NE.AND P0, PT, R0, 0x4, PT ;  /* 0x000000040000780c */ /* 0x010fda0003f05270 */
[----:B------:R-:W-:Y:S05]  /*0990*/  @P0 BRA `(.L_x_12) ;  /* 0x0000000000480947 */ /* 0x000fea0003800000 */
[----:B---3--:R-:W-:Y:S01]  /*09a0*/  UMOV UR9, 0x1e0 ;  /* 0x000001e000097882 */ /* 0x008fe20000000000 */
[----:B--2---:R-:W-:Y:S01]  /*09b0*/  UMOV UR8, 0x400 ;  /* 0x0000040000087882 */ /* 0x004fe20000000000 */
[----:B------:R-:W-:Y:S01]  /*09c0*/  USEL UR9, UR9, 0x1a0, UP5 ;  /* 0x000001a009097887 */ /* 0x000fe2000a800000 */
        /* <DEDUP_REMOVED lines=9> */
[----:B------:R-:W2:Y:S02]  /*0a60*/  FENCE.VIEW.ASYNC.S ;  /* 0x00000000000073c6 */ /* 0x000ea40000000000 */
[----:B--2---:R4:W2:Y:S08]  /*0a70*/  SYNCS.EXCH.64 URZ, [UR8+0xc0], UR12 ;  /* 0x0000c00c08ff75b2 */ /* 0x0048b00008000100 */
[----:B------:R4:W3:Y:S01]  /*0a80*/  SYNCS.EXCH.64 URZ, [UR8+0xd0], UR14 ;  /* 0x0000d00e08ff75b2 */ /* 0x0008e20008000100 */
[----:B------:R4:W1:Y:S01]  /*0a90*/  SYNCS.EXCH.64 URZ, [UR8+0xc8], UR12 ;  /* 0x0000c80c08ff75b2 */ /* 0x0008620008000100 */
[----:B------:R4:W1:Y:S02]  /*0aa0*/  SYNCS.EXCH.64 URZ, [UR8+0xd8], UR14 ;  /* 0x0000d80e08ff75b2 */ /* 0x0008640008000100 */
[----:B----4-:R-:W-:Y:S01]  /*0ab0*/  NOP ;  /* 0x0000000000007918 */ /* 0x010fe20000000000 */
.L_x_12:
[----:B------:R-:W4:Y:S01]  /*0ac0*/  SHFL.IDX PT, R0, R66, RZ, 0x1f ;  /* 0x00001fff42007589 */ /* 0x000f2200000e0000 */
[----:B------:R-:W-:Y:S01]  /*0ad0*/  NOP ;  /* 0x0000000000007918 */ /* 0x000fe20000000000 */
[----:B----4-:R-:W-:-:S13]  /*0ae0*/  ISETP.NE.AND P0, PT, R0, 0x5, PT ;  /* 0x000000050000780c */ /* 0x010fda0003f05270 */
[----:B------:R-:W-:Y:S05]  /*0af0*/  @P0 BRA `(.L_x_13) ;  /* 0x0000000000540947 */ /* 0x000fea0003800000 */
[----:B---3--:R-:W-:Y:S01]  /*0b00*/  UMOV UR9, 0x400 ;  /* 0x0000040000097882 */ /* 0x008fe20000000000 */
[----:B--2---:R-:W-:Y:S01]  /*0b10*/  UMOV UR8, 0x1 ;  /* 0x0000000100087882 */ /* 0x004fe20000000000 */
        /* <DEDUP_REMOVED lines=13> */
[----:B------:R4:W1:Y:S01]  /*0bf0*/  SYNCS.EXCH.64 URZ, [UR9+0x108], UR14 ;  /* 0x0001080e09ff75b2 */ /* 0x0008620008000100 */
[----:B------:R4:W1:Y:S01]  /*0c00*/  SYNCS.EXCH.64 URZ, [UR9+0xf0], UR12 ;  /* 0x0000f00c09ff75b2 */ /* 0x0008620008000100 */
[----:B------:R4:W1:Y:S01]  /*0c10*/  SYNCS.EXCH.64 URZ, [UR9+0x110], UR14 ;  /* 0x0001100e09ff75b2 */ /* 0x0008620008000100 */
[----:B------:R4:W1:Y:S01]  /*0c20*/  SYNCS.EXCH.64 URZ, [UR9+0xf8], UR12 ;  /* 0x0000f80c09ff75b2 */ /* 0x0008620008000100 */
[----:B------:R4:W1:Y:S02]  /*0c30*/  SYNCS.EXCH.64 URZ, [UR9+0x118], UR14 ;  /* 0x0001180e09ff75b2 */ /* 0x0008640008000100 */
[----:B----4-:R-:W-:Y:S01]  /*0c40*/  NOP ;  /* 0x0000000000007918 */ /* 0x010fe20000000000 */
.L_x_13:
[----:B------:R-:W4:Y:S01]  /*0c50*/  SHFL.IDX PT, R0, R66, RZ, 0x1f ;  /* 0x00001fff42007589 */ /* 0x000f2200000e0000 */
[----:B------:R-:W-:Y:S01]  /*0c60*/  ISETP.NE.OR P1, PT, RZ, UR10, !P1 ;  /* 0x0000000aff007c0c */ /* 0x000fe2000cf25670 */
[----:B------:R-:W-:Y:S01]  /*0c70*/  NOP ;  /* 0x0000000000007918 */ /* 0x000fe20000000000 */
[----:B----4-:R-:W-:-:S13]  /*0c80*/  ISETP.NE.AND P0, PT, R0, 0x3, PT ;  /* 0x000000030000780c */ /* 0x010fda0003f05270 */
[----:B------:R-:W-:Y:S05]  /*0c90*/  @P0 BRA `(.L_x_14) ;  /* 0x0000000000340947 */ /* 0x000fea0003800000 */
[----:B--2---:R-:W-:Y:S01]  /*0ca0*/  UMOV UR8, 0x400 ;  /* 0x0000040000087882 */ /* 0x004fe20000000000 */
[----:B------:R-:W-:Y:S01]  /*0cb0*/  UMOV UR7, 0x20 ;  /* 0x0000002000077882 */ /* 0x000fe20000000000 */
[----:B------:R-:W-:Y:S02]  /*0cc0*/  ULEA UR8, UR37, UR8, 0x18 ;  /* 0x0000000825087291 */ /* 0x000fe4000f8ec0ff */
[----:B---3--:R-:W-:-:S04]  /*0cd0*/  UIADD3 UR12, UPT, UPT, -UR7, 0x100000, URZ ;  /* 0x00100000070c7890 */ /* 0x008fc8000fffe1ff */
[----:B------:R-:W-:Y:S02]  /*0ce0*/  USHF.L.U32 UR13, UR12, 0xb, URZ ;  /* 0x0000000b0c0d7899 */ /* 0x000fe400080006ff */
[----:B------:R-:W-:Y:S01]  /*0cf0*/  USHF.L.U32 UR12, UR12, 0x1, URZ ;  /* 0x000000010c0c7899 */ /* 0x000fe200080006ff */
[----:B------:R-:W-:Y:S01]  /*0d00*/  ELECT P0, URZ, PT ;  /* 0x0000000000ff782f */ /* 0x000fe20003800000 */
[----:B------:R-:W2:Y:S10]  /*0d10*/  FENCE.VIEW.ASYNC.S ;  /* 0x00000000000073c6 */ /* 0x000eb40000000000 */
[----:B--2---:R4:W2:Y:S01]  /*0d20*/  SYNCS.EXCH.64 URZ, [UR8+0x120], UR12 ;  /* 0x0001200c08ff75b2 */ /* 0x0048a20008000100 */
[----:B------:R4:W3:Y:S01]  /*0d30*/  SYNCS.EXCH.64 URZ, [UR8+0x130], UR12 ;  /* 0x0001300c08ff75b2 */ /* 0x0008e20008000100 */
[----:B------:R4:W1:Y:S01]  /*0d40*/  SYNCS.EXCH.64 URZ, [UR8+0x128], UR12 ;  /* 0x0001280c08ff75b2 */ /* 0x0008620008000100 */
[----:B------:R4:W1:Y:S02]  /*0d50*/  SYNCS.EXCH.64 URZ, [UR8+0x138], UR12 ;  /* 0x0001380c08ff75b2 */ /* 0x0008640008000100 */
[----:B----4-:R-:W-:Y:S01]  /*0d60*/  NOP ;  /* 0x0000000000007918 */ /* 0x010fe20000000000 */
.L_x_14:
[----:B------:R-:W-:Y:S01]  /*0d70*/  VOTEU.ALL UP1, P1 ;  /* 0x0000000000ff7886 */ /* 0x000fe20000820000 */
[----:B--2---:R-:W2:Y:S01]  /*0d80*/  LDCU UR8, c[0x0][0x36c] ;  /* 0x00006d80ff0877ac */ /* 0x004ea20008000800 */
[----:B------:R-:W-:Y:S01]  /*0d90*/  NOP ;  /* 0x0000000000007918 */ /* 0x000fe20000000000 */
[----:B------:R-:W-:Y:S01]  /*0da0*/  LOP3.LUT R10, R72, 0x1f, RZ, 0xc0, !PT ;  /* 0x0000001f480a7812 */ /* 0x000fe200078ec0ff */
[----:B---3--:R-:W-:Y:S01]  /*0db0*/  UMOV UR12, 0x20 ;  /* 0x00000020000c7882 */ /* 0x008fe20000000000 */
[----:B------:R-:W-:Y:S01]  /*0dc0*/  @!UP1 UMOV UR7, 0x400 ;  /* 0x0000040000079882 */ /* 0x000fe20000000000 */
[----:B------:R-:W-:-:S04]  /*0dd0*/  @!UP1 UIADD3 UR12, UPT, UPT, -UR12, 0x100000, URZ ;  /* 0x001000000c0c9890 */ /* 0x000fc8000fffe1ff */
[----:B------:R-:W-:Y:S02]  /*0de0*/  @!UP1 USHF.L.U32 UR13, UR12, 0xb, URZ ;  /* 0x0000000b0c0d9899 */ /* 0x000fe400080006ff */
[----:B------:R-:W-:Y:S02]  /*0df0*/  @!UP1 USHF.L.U32 UR12, UR12, 0x1, URZ ;  /* 0x000000010c0c9899 */ /* 0x000fe400080006ff */
[----:B------:R-:W-:Y:S01]  /*0e00*/  @!UP1 ULEA UR7, UR37, UR7, 0x18 ;  /* 0x0000000725079291 */ /* 0x000fe2000f8ec0ff */
[----:B------:R-:W-:Y:S01]  /*0e10*/  VOTEU.ALL UP1, P1 ;  /* 0x0000000000ff7886 */ /* 0x000fe20000820000 */
[----:B------:R-:W-:Y:S01]  /*0e20*/  UISETP.NE.AND UP4, UPT, UR10, URZ, UPT ;  /* 0x000000ff0a00728c */ /* 0x000fe2000bf85270 */
[----:B------:R-:W3:Y:S09]  /*0e30*/  FENCE.VIEW.ASYNC.S ;  /* 0x00000000000073c6 */ /* 0x000ef20000000000 */
[----:B---3--:R3:W4:Y:S01]  /*0e40*/  @!UP1 SYNCS.EXCH.64 URZ, [UR7+0x140], UR12 ;  /* 0x0001400c07ff95b2 */ /* 0x0087220008000100 */
[----:B--2---:R-:W-:-:S09]  /*0e50*/  UISETP.EQ.U32.AND UP1, UPT, UR8, 0x1, UPT ;  /* 0x000000010800788c */ /* 0x004fd2000bf22070 */
[----:B------:R-:W-:Y:S05]  /*0e60*/  BRA.U !UP1, `(.L_x_15) ;  /* 0x0000000109087547 */ /* 0x000fea000b800000 */
[----:B-1--4-:R-:W-:Y:S01]  /*0e70*/  UCGABAR_ARV ;  /* 0x00000000000079c7 */ /* 0x012fe20008000000 */
[----:B------:R-:W-:Y:S05]  /*0e80*/  BRA `(.L_x_16) ;  /* 0x0000000000047947 */ /* 0x000fea0003800000 */
.L_x_15:
[----:B-1--4-:R-:W-:Y:S01]  /*0e90*/  NOP ;  /* 0x0000000000007918 */ /* 0x012fe20000000000 */
.L_x_16:
[----:B------:R-:W1:Y:S01]  /*0ea0*/  S2R R11, SR_CTAID.X ;  /* 0x00000000000b7919 */ /* 0x000e620000002500 */
[----:B------:R-:W-:-:S05]  /*0eb0*/  CS2R.32 R60, SR_CgaSize ;  /* 0x00000000003c7805 */ /* 0x000fca0000008a00 */
[----:B------:R-:W-:-:S05]  /*0ec0*/  IMAD R60, R60, -0xa0, RZ ;  /* 0xffffff603c3c7824 */ /* 0x000fca00078e02ff */
[----:B------:R-:W-:-:S14]  /*0ed0*/  R2UR UR8, R60 ;  /* 0x000000003c0872ca */ /* 0x000fdc00000e0000 */
[----:B------:R-:W2:Y:S01]  /*0ee0*/  LDCU UR8, c[0x0][UR8+0x2b0] ;  /* 0x00005600080877ac */ /* 0x000ea20008000800 */
[----:B------:R-:W-:-:S05]  /*0ef0*/  CS2R.32 R0, SR_CgaSize ;  /* 0x0000000000007805 */ /* 0x000fca0000008a00 */
[----:B------:R-:W-:-:S06]  /*0f00*/  IMAD R0, R0, -0xa0, RZ ;  /* 0xffffff6000007824 */ /* 0x000fcc00078e02ff */
[----:B------:R-:W4:Y:S01]  /*0f10*/  LDC R0, c[0x0][R0+0x2a0] ;  /* 0x0000a80000007b82 */ /* 0x000f220000000800 */
[----:B------:R-:W-:Y:S01]  /*0f20*/  PRMT R8, RZ, 0x7610, R8 ;  /* 0x00007610ff087816 */ /* 0x000fe20000000008 */
[----:B------:R-:W2:Y:S01]  /*0f30*/  S2R R20, SR_CTAID.Y ;  /* 0x0000000000147919 */ /* 0x000ea20000002600 */
[----:B------:R-:W-:-:S05]  /*0f40*/  CS2R.32 R60, SR_CgaSize ;  /* 0x00000000003c7805 */ /* 0x000fca0000008a00 */
[----:B------:R-:W-:-:S05]  /*0f50*/  IMAD R60, R60, -0xa0, RZ ;  /* 0xffffff603c3c7824 */ /* 0x000fca00078e02ff */
[----:B---3--:R-:W-:-:S14]  /*0f60*/  R2UR UR7, R60 ;  /* 0x000000003c0772ca */ /* 0x008fdc00000e0000 */
[----:B------:R-:W3:Y:S01]  /*0f70*/  LDCU UR7, c[0x0][UR7+0x2b4] ;  /* 0x00005680070777ac */ /* 0x000ee20008000800 */
[----:B------:R-:W-:Y:S01]  /*0f80*/  UISETP.NE.AND UP2, UPT, UR10, 0x2, UPT ;  /* 0x000000020a00788c */ /* 0x000fe2000bf45270 */
[----:B------:R-:W2:Y:S01]  /*0f90*/  LDC R9, c[0x0][0xb24] ;  /* 0x0002c900ff097b82 */ /* 0x000ea20000000800 */
[----:B------:R-:W-:-:S05]  /*0fa0*/  CS2R.32 R58, SR_CgaSize ;  /* 0x00000000003a7805 */ /* 0x000fca0000008a00 */
[----:B------:R-:W-:-:S06]  /*0fb0*/  IMAD R58, R58, -0xa0, RZ ;  /* 0xffffff603a3a7824 */ /* 0x000fcc00078e02ff */
[----:B------:R-:W4:Y:S08]  /*0fc0*/  LDC R58, c[0x0][R58+0x2a4] ;  /* 0x0000a9003a3a7b82 */ /* 0x000f300000000800 */
[----:B------:R-:W4:Y:S01]  /*0fd0*/  LDC R26, c[0x0][0xb24] ;  /* 0x0002c900ff1a7b82 */ /* 0x000f220000000800 */
[----:B-1----:R-:W-:Y:S01]  /*0fe0*/  I2FP.F32.U32 R4, R11 ;  /* 0x0000000b00047245 */ /* 0x002fe20000201000 */
[----:B------:R-:W-:-:S06]  /*0ff0*/  IMAD.MOV.U32 R21, RZ, RZ, R11 ;  /* 0x000000ffff157224 */ /* 0x000fcc00078e000b */
[----:B------:R-:W1:Y:S01]  /*1000*/  S2UR UR36, SR_CTAID.Z ;  /* 0x00000000002479c3 */ /* 0x000e620000002700 */
[----:B--2---:R-:W-:Y:S02]  /*1010*/  ISETP.GE.AND P0, PT, R9, 0x1, PT ;  /* 0x000000010900780c */ /* 0x004fe40003f06270 */
[----:B------:R-:W-:Y:S01]  /*1020*/  I2FP.F32.U32 R2, R20 ;  /* 0x0000001400027245 */ /* 0x000fe20000201000 */
[----:B------:R-:W-:-:S04]  /*1030*/  FMUL R4, R4, UR8 ;  /* 0x0000000804047c20 */ /* 0x000fc80008400000 */
[----:B---3--:R-:W-:Y:S01]  /*1040*/  FMUL R2, R2, UR7 ;  /* 0x0000000702027c20 */ /* 0x008fe20008400000 */
[----:B------:R-:W2:Y:S01]  /*1050*/  F2I.U32.TRUNC.NTZ R60, R4 ;  /* 0x00000004003c7305 */ /* 0x000ea2000020f000 */
[----:B------:R-:W3:Y:S07]  /*1060*/  LDCU UR7, c[0x0][0xb30] ;  /* 0x00016600ff0777ac */ /* 0x000eee0008000800 */
[----:B------:R-:W1:Y:S01]  /*1070*/  F2I.U32.TRUNC.NTZ R3, R2 ;  /* 0x0000000200037305 */ /* 0x000e62000020f000 */
[----:B--2---:R-:W-:-:S04]  /*1080*/  IMAD.MOV R60, RZ, RZ, -R60 ;  /* 0x000000ffff3c7224 */ /* 0x004fc800078e0a3c */
[----:B----4-:R-:W-:Y:S01]  /*1090*/  IMAD R60, R0, R60, R11 ;  /* 0x0000003c003c7224 */ /* 0x010fe200078e020b */
[----:B------:R-:W-:Y:S01]  /*10a0*/  PRMT R0, RZ, 0x7610, R0 ;  /* 0x00007610ff007816 */ /* 0x000fe20000000000 */
[----:B---3--:R-:W-:Y:S01]  /*10b0*/  UISETP.NE.AND UP3, UPT, UR7, 0x1, UPT ;  /* 0x000000010700788c */ /* 0x008fe2000bf65270 */
[----:B-1----:R-:W-:-:S05]  /*10c0*/  IADD3 R3, PT, PT, -R3, RZ, RZ ;  /* 0x000000ff03037210 */ /* 0x002fca0007ffe1ff */
[----:B------:R-:W-:Y:S01]  /*10d0*/  IMAD R58, R58, R3, R20 ;  /* 0x000000033a3a7224 */ /* 0x000fe200078e0214 */
[----:B------:R-:W-:Y:S06]  /*10e0*/  BRA.U UP4, `(.L_x_17) ;  /* 0x0000000104247547 */ /* 0x000fec000b800000 */
[----:B------:R-:W-:Y:S01]  /*10f0*/  ISETP.NE.AND P1, PT, R58, RZ, PT ;  /* 0x000000ff3a00720c */ /* 0x000fe20003f25270 */
[----:B------:R-:W-:Y:S01]  /*1100*/  IMAD.MOV.U32 R0, RZ, RZ, 0x3 ;  /* 0x00000003ff007424 */ /* 0x000fe200078e00ff */
[C---:B------:R-:W-:Y:S02]  /*1110*/  LOP3.LUT R3, R60.reuse, 0xfffffffe, RZ, 0xc0, !PT ;  /* 0xfffffffe3c037812 */ /* 0x040fe400078ec0ff */
[----:B------:R-:W-:Y:S02]  /*1120*/  ISETP.LT.U32.OR P1, PT, R60, 0x2, !P1 ;  /* 0x000000023c00780c */ /* 0x000fe40004f21470 */
[----:B------:R-:W-:Y:S02]  /*1130*/  SHF.L.U32 R0, R0, R3, RZ ;  /* 0x0000000300007219 */ /* 0x000fe400000006ff */
[----:B------:R-:W-:Y:S02]  /*1140*/  SEL R5, RZ, 0x1, !P1 ;  /* 0x00000001ff057807 */ /* 0x000fe40004800000 */
[----:B------:R-:W-:-:S05]  /*1150*/  SEL R2, RZ, 0x2, !P1 ;  /* 0x00000002ff027807 */ /* 0x000fca0004800000 */
[----:B------:R-:W-:-:S05]  /*1160*/  IMAD.IADD R2, R5, 0x1, R2 ;  /* 0x0000000105027824 */ /* 0x000fca00078e0202 */
[----:B------:R-:W-:Y:S02]  /*1170*/  PRMT R8, R2, 0x7610, R8 ;  /* 0x0000761002087816 */ /* 0x000fe40000000008 */
.L_x_17:
[----:B------:R-:W-:Y:S05]  /*1180*/  @!P0 BRA `(.L_x_18) ;  /* 0x0000000000b88947 */ /* 0x000fea0003800000 */
[----:B------:R-:W1:Y:S01]  /*1190*/  LDC.64 R4, c[0x0][0xb18] ;  /* 0x0002c600ff047b82 */ /* 0x000e620000000a00 */
[----:B------:R-:W-:-:S07]  /*11a0*/  ISETP.NE.AND P0, PT, R9, 0x1, PT ;  /* 0x000000010900780c */ /* 0x000fce0003f05270 */
[----:B------:R-:W2:Y:S08]  /*11b0*/  LDC R14, c[0x0][0xb0c] ;  /* 0x0002c300ff0e7b82 */ /* 0x000eb00000000800 */
[----:B------:R-:W3:Y:S08]  /*11c0*/  LDC R13, c[0x0][0x370] ;  /* 0x0000dc00ff0d7b82 */ /* 0x000ef00000000800 */
[----:B------:R-:W4:Y:S01]  /*11d0*/  LDC R16, c[0x0][0x374] ;  /* 0x0000dd00ff107b82 */ /* 0x000f220000000800 */
[----:B-1----:R-:W-:-:S07]  /*11e0*/  ISETP.NE.AND P1, PT, R4, 0x1, PT ;  /* 0x000000010400780c */ /* 0x002fce0003f25270 */
[----:B------:R-:W3:Y:S01]  /*11f0*/  LDC.64 R6, c[0x0][0xb10] ;  /* 0x0002c400ff067b82 */ /* 0x000ee20000000a00 */
[----:B--2---:R-:W-:-:S07]  /*1200*/  ISETP.NE.AND P2, PT, R14, 0x1, PT ;  /* 0x000000010e00780c */ /* 0x004fce0003f45270 */
[----:B------:R-:W1:Y:S08]  /*1210*/  LDC R12, c[0x0][0xb20] ;  /* 0x0002c800ff0c7b82 */ /* 0x000e700000000800 */
[----:B------:R-:W2:Y:S01]  /*1220*/  LDC.64 R2, c[0x0][0xb28] ;  /* 0x0002ca00ff027b82 */ /* 0x000ea20000000a00 */
[----:B----4-:R-:W-:-:S04]  /*1230*/  IMAD.HI.U32 R15, R16, R5, RZ ;  /* 0x00000005100f7227 */ /* 0x010fc800078e00ff */
[----:B------:R-:W-:-:S04]  /*1240*/  IMAD.HI.U32 R5, R20, R5, RZ ;  /* 0x0000000514057227 */ /* 0x000fc800078e00ff */
[----:B---3--:R-:W-:-:S04]  /*1250*/  IMAD.HI.U32 R18, R13, R6, RZ ;  /* 0x000000060d127227 */ /* 0x008fc800078e00ff */
[C---:B------:R-:W-:Y:S01]  /*1260*/  IMAD.HI.U32 R22, R11.reuse, R6, RZ ;  /* 0x000000060b167227 */ /* 0x040fe200078e00ff */
[-C--:B------:R-:W-:Y:S02]  /*1270*/  @P2 SHF.R.U32.HI R13, RZ, R7.reuse, R18 ;  /* 0x00000007ff0d2219 */ /* 0x080fe40000011612 */
[-C--:B-1----:R-:W-:Y:S02]  /*1280*/  @P1 SHF.R.U32.HI R16, RZ, R12.reuse, R15 ;  /* 0x0000000cff101219 */ /* 0x082fe4000001160f */
[----:B------:R-:W-:Y:S02]  /*1290*/  SHF.R.U32.HI R5, RZ, R12, R5 ;  /* 0x0000000cff057219 */ /* 0x000fe40000011605 */
[----:B------:R-:W-:Y:S02]  /*12a0*/  SHF.R.U32.HI R22, RZ, R7, R22 ;  /* 0x00000007ff167219 */ /* 0x000fe40000011616 */
[----:B------:R-:W-:Y:S01]  /*12b0*/  SEL R5, R20, R5, !P1 ;  /* 0x0000000514057207 */ /* 0x000fe20004800000 */
[----:B--2---:R-:W-:Y:S01]  /*12c0*/  IMAD.HI.U32 R18, R16, R2, RZ ;  /* 0x0000000210127227 */ /* 0x004fe200078e00ff */
[----:B------:R-:W-:-:S02]  /*12d0*/  SEL R21, R11, R22, !P2 ;  /* 0x000000160b157207 */ /* 0x000fc40005000000 */
[----:B------:R-:W-:Y:S01]  /*12e0*/  IADD3 R7, PT, PT, -R5, RZ, RZ ;  /* 0x000000ff05077210 */ /* 0x000fe20007ffe1ff */
[----:B------:R-:W-:Y:S01]  /*12f0*/  IMAD.HI.U32 R6, R13, R2, RZ ;  /* 0x000000020d067227 */ /* 0x000fe200078e00ff */
[----:B------:R-:W-:-:S03]  /*1300*/  @P0 SHF.R.U32.HI R16, RZ, R3, R18 ;  /* 0x00000003ff100219 */ /* 0x000fc60000011612 */
[----:B------:R-:W-:Y:S01]  /*1310*/  IMAD R7, R4, R7, R20 ;  /* 0x0000000704077224 */ /* 0x000fe200078e0214 */
[----:B------:R-:W-:Y:S01]  /*1320*/  @P0 SHF.R.U32.HI R13, RZ, R3, R6 ;  /* 0x00000003ff0d0219 */ /* 0x000fe20000011606 */
[----:B------:R-:W-:-:S04]  /*1330*/  IMAD R16, R16, R9, RZ ;  /* 0x0000000910107224 */ /* 0x000fc800078e02ff */
[----:B------:R-:W-:Y:S01]  /*1340*/  IMAD R6, R13, R9, RZ ;  /* 0x000000090d067224 */ /* 0x000fe200078e02ff */
[----:B------:R-:W-:-:S04]  /*1350*/  ISETP.GE.AND P1, PT, R5, R16, PT ;  /* 0x000000100500720c */ /* 0x000fc80003f26270 */
[----:B------:R-:W-:Y:S01]  /*1360*/  ISETP.GE.OR P1, PT, R21, R6, P1 ;  /* 0x000000061500720c */ /* 0x000fe20000f26670 */
[----:B------:R-:W-:-:S05]  /*1370*/  IMAD.HI.U32 R6, R5, R2, RZ ;  /* 0x0000000205067227 */ /* 0x000fca00078e00ff */
[----:B------:R-:W-:-:S04]  /*1380*/  SHF.R.U32.HI R6, RZ, R3, R6 ;  /* 0x00000003ff067219 */ /* 0x000fc80000011606 */
[----:B------:R-:W-:-:S03]  /*1390*/  SEL R6, R5, R6, !P0 ;  /* 0x0000000605067207 */ /* 0x000fc60004000000 */
[----:B------:R-:W-:Y:S01]  /*13a0*/  @!P1 IMAD.HI.U32 R12, R21, R2, RZ ;  /* 0x00000002150c9227 */ /* 0x000fe200078e00ff */
[----:B------:R-:W-:-:S04]  /*13b0*/  IADD3 R2, PT, PT, -R6, RZ, RZ ;  /* 0x000000ff06027210 */ /* 0x000fc80007ffe1ff */
[----:B------:R-:W-:Y:S01]  /*13c0*/  @!P1 SHF.R.U32.HI R12, RZ, R3, R12 ;  /* 0x00000003ff0c9219 */ /* 0x000fe2000001160c */
[----:B------:R-:W-:-:S03]  /*13d0*/  IMAD R2, R9, R2, R5 ;  /* 0x0000000209027224 */ /* 0x000fc600078e0205 */
[----:B------:R-:W-:-:S05]  /*13e0*/  @!P1 SEL R3, R21, R12, !P0 ;  /* 0x0000000c15039207 */ /* 0x000fca0004000000 */
[--C-:B------:R-:W-:Y:S02]  /*13f0*/  @!P1 IMAD.IADD R6, R6, 0x1, -R3.reuse ;  /* 0x0000000106069824 */ /* 0x100fe400078e0a03 */
[----:B------:R-:W-:Y:S01]  /*1400*/  @!P1 IMAD R3, R2, R13, R3 ;  /* 0x0000000d02039224 */ /* 0x000fe200078e0203 */
[----:B------:R-:W-:Y:S01]  /*1410*/  IADD3 R2, PT, PT, -R21, RZ, RZ ;  /* 0x000000ff15027210 */ /* 0x000fe20007ffe1ff */
[----:B------:R-:W-:Y:S02]  /*1420*/  @!P1 IMAD R5, R6, R9, R21 ;  /* 0x0000000906059224 */ /* 0x000fe400078e0215 */
[----:B------:R-:W-:Y:S02]  /*1430*/  @!P1 IMAD.MOV.U32 R21, RZ, RZ, R3 ;  /* 0x000000ffff159224 */ /* 0x000fe400078e0003 */
[----:B------:R-:W-:Y:S02]  /*1440*/  IMAD R2, R14, R2, R11 ;  /* 0x000000020e027224 */ /* 0x000fe400078e020b */
[----:B------:R-:W-:-:S02]  /*1450*/  IMAD R20, R5, R4, R7 ;  /* 0x0000000405147224 */ /* 0x000fc400078e0207 */
[----:B------:R-:W-:Y:S02]  /*1460*/  IMAD R21, R21, R14, R2 ;  /* 0x0000000e15157224 */ /* 0x000fe400078e0202 */
.L_x_18:
[----:B------:R-:W-:Y:S05]  /*1470*/  BRA.U UP3, `(.L_x_19) ;  /* 0x0000000103407547 */ /* 0x000fea000b800000 */
[----:B------:R-:W1:Y:S08]  /*1480*/  LDC.64 R4, c[0x0][0xb10] ;  /* 0x0002c400ff047b82 */ /* 0x000e700000000a00 */
[----:B------:R-:W2:Y:S08]  /*1490*/  LDC.64 R2, c[0x0][0xb18] ;  /* 0x0002c600ff027b82 */ /* 0x000eb00000000a00 */
[----:B------:R-:W3:Y:S08]  /*14a0*/  LDC R6, c[0x0][0xb20] ;  /* 0x0002c800ff067b82 */ /* 0x000ef00000000800 */
[----:B------:R-:W4:Y:S01]  /*14b0*/  LDC R12, c[0x0][0xb0c] ;  /* 0x0002c300ff0c7b82 */ /* 0x000f220000000800 */
[----:B-1----:R-:W-:-:S05]  /*14c0*/  IMAD.HI.U32 R4, R21, R4, RZ ;  /* 0x0000000415047227 */ /* 0x002fca00078e00ff */
[----:B------:R-:W-:Y:S01]  /*14d0*/  SHF.R.U32.HI R4, RZ, R5, R4 ;  /* 0x00000005ff047219 */ /* 0x000fe20000011604 */
[----:B--2---:R-:W-:Y:S01]  /*14e0*/  IMAD.HI.U32 R3, R20, R3, RZ ;  /* 0x0000000314037227 */ /* 0x004fe200078e00ff */
[----:B------:R-:W-:-:S04]  /*14f0*/  ISETP.NE.AND P0, PT, R2, 0x1, PT ;  /* 0x000000010200780c */ /* 0x000fc80003f05270 */
[----:B---3--:R-:W-:-:S04]  /*1500*/  SHF.R.U32.HI R3, RZ, R6, R3 ;  /* 0x00000006ff037219 */ /* 0x008fc80000011603 */
[----:B------:R-:W-:Y:S02]  /*1510*/  SEL R3, R20, R3, !P0 ;  /* 0x0000000314037207 */ /* 0x000fe40004000000 */
[----:B----4-:R-:W-:-:S04]  /*1520*/  ISETP.NE.AND P1, PT, R12, 0x1, PT ;  /* 0x000000010c00780c */ /* 0x010fc80003f25270 */
[----:B------:R-:W-:-:S05]  /*1530*/  SEL R6, R21, R4, !P1 ;  /* 0x0000000415067207 */ /* 0x000fca0004800000 */
[----:B------:R-:W-:Y:S02]  /*1540*/  IMAD.IADD R4, R3, 0x1, -R6 ;  /* 0x0000000103047824 */ /* 0x000fe400078e0a06 */
[----:B------:R-:W-:Y:S02]  /*1550*/  IMAD.IADD R3, R6, 0x1, -R3 ;  /* 0x0000000106037824 */ /* 0x000fe400078e0a03 */
[----:B------:R-:W-:Y:S02]  /*1560*/  IMAD R21, R4, R12, R21 ;  /* 0x0000000c04157224 */ /* 0x000fe400078e0215 */
[----:B------:R-:W-:Y:S02]  /*1570*/  IMAD R20, R3, R2, R20 ;  /* 0x0000000203147224 */ /* 0x000fe400078e0214 */
.L_x_19:
[----:B------:R-:W-:Y:S05]  /*1580*/  BRA.U !UP1, `(.L_x_20) ;  /* 0x00000001090c7547 */ /* 0x000fea000b800000 */
[----:B------:R-:W-:Y:S01]  /*1590*/  UCGABAR_WAIT ;  /* 0x0000000000007dc7 */ /* 0x000fe20008000000 */
[----:B------:R-:W-:Y:S01]  /*15a0*/  CCTL.IVALL ;  /* 0x00000000ff00798f */ /* 0x000fe20002000000 */
[----:B------:R-:W-:Y:S05]  /*15b0*/  BRA `(.L_x_21) ;  /* 0x0000000000047947 */ /* 0x000fea0003800000 */
.L_x_20:
[----:B------:R-:W-:Y:S06]  /*15c0*/  BAR.SYNC.DEFER_BLOCKING 0x0 ;  /* 0x0000000000007b1d */ /* 0x000fec0000010000 */
.L_x_21:
[----:B------:R-:W-:Y:S05]  /*15d0*/  BRA.U UP2, `(.L_x_22) ;  /* 0x0000001502147547 */ /* 0x000fea000b800000 */
[----:B------:R-:W1:Y:S01]  /*15e0*/  LDCU UR4, c[0x0][0x38c] ;  /* 0x00007180ff0477ac */ /* 0x000e620008000800 */
[----:B------:R-:W2:Y:S01]  /*15f0*/  LDC R9, c[0x0][0x370] ;  /* 0x0000dc00ff097b82 */ /* 0x000ea20000000800 */
[----:B------:R-:W-:Y:S01]  /*1600*/  IMAD.SHL.U32 R16, R11, 0x40, RZ ;  /* 0x000000400b107824 */ /* 0x000fe200078e00ff */
[----:B------:R-:W-:Y:S01]  /*1610*/  PLOP3.LUT P1, PT, PT, PT, UP5, 0x80, 0x8 ;  /* 0x000000000008781c */ /* 0x000fe20003f2f058 */
[----:B------:R-:W-:Y:S01]  /*1620*/  HFMA2 R12, -RZ, RZ, 0, 0 ;  /* 0x00000000ff0c7431 */ /* 0x000fe200000001ff */
[----:B------:R-:W-:Y:S01]  /*1630*/  UISETP.NE.AND UP1, UPT, UR10, URZ, UPT ;  /* 0x000000ff0a00728c */ /* 0x000fe2000bf25270 */
[----:B------:R-:W-:Y:S01]  /*1640*/  ISETP.NE.AND P4, PT, R10, RZ, P5 ;  /* 0x000000ff0a00720c */ /* 0x000fe20002f85270 */
[----:B------:R-:W-:Y:S01]  /*1650*/  IMAD.MOV.U32 R15, RZ, RZ, 0x1 ;  /* 0x00000001ff0f7424 */ /* 0x000fe200078e00ff */
[----:B------:R-:W-:Y:S01]  /*1660*/  PLOP3.LUT P1, PT, P1, PT, PT, 0x8, 0x80 ;  /* 0x000000000080781c */ /* 0x000fe20000f2e170 */
[----:B------:R-:W3:Y:S01]  /*1670*/  LDC R0, c[0x0][0x374] ;  /* 0x0000dd00ff007b82 */ /* 0x000ee20000000800 */
[----:B------:R-:W-:Y:S01]  /*1680*/  IMAD.MOV.U32 R14, RZ, RZ, RZ ;  /* 0x000000ffff0e7224 */ /* 0x000fe200078e00ff */
[----:B------:R-:W-:Y:S01]  /*1690*/  MOV R8, 0x1 ;  /* 0x0000000100087802 */ /* 0x000fe20000000f00 */
[----:B------:R-:W-:Y:S01]  /*16a0*/  IMAD.MOV.U32 R10, RZ, RZ, RZ ;  /* 0x000000ffff0a7224 */ /* 0x000fe200078e00ff */
[----:B------:R-:W-:Y:S01]  /*16b0*/  LOP3.LUT R16, R16, 0x40, RZ, 0xc0, !PT ;  /* 0x0000004010107812 */ /* 0x000fe200078ec0ff */
[----:B------:R-:W4:Y:S01]  /*16c0*/  LDCU.64 UR14, c[0x0][0x348] ;  /* 0x00006900ff0e77ac */ /* 0x000f220008000a00 */
[----:B-1----:R-:W-:-:S02]  /*16d0*/  UIADD3 UR5, UPT, UPT, UR4, 0x3f, URZ ;  /* 0x0000003f04057890 */ /* 0x002fc4000fffe0ff */
[----:B------:R-:W-:Y:S02]  /*16e0*/  USEL UR22, UR6, 0x2, UP1 ;  /* 0x0000000206167887 */ /* 0x000fe40008800000 */
[----:B------:R-:W-:Y:S01]  /*16f0*/  USHF.R.S32.HI UR7, URZ, 0x1f, UR5 ;  /* 0x0000001fff077899 */ /* 0x000fe20008011405 */
[----:B------:R-:W-:-:S03]  /*1700*/  UMOV UR23, URZ ;  /* 0x000000ff00177c82 */ /* 0x000fc60008000000 */
[----:B------:R-:W-:Y:S02]  /*1710*/  ULEA.HI UR7, UR7, UR5, URZ, 0x6 ;  /* 0x0000000507077291 */ /* 0x000fe4000f8f30ff */
[----:B------:R-:W-:Y:S02]  /*1720*/  UIADD3 UR5, UPT, UPT, UR4, -0x1, URZ ;  /* 0xffffffff04057890 */ /* 0x000fe4000fffe0ff */
[----:B------:R-:W-:Y:S02]  /*1730*/  USHF.R.S32.HI UR7, URZ, 0x6, UR7 ;  /* 0x00000006ff077899 */ /* 0x000fe40008011407 */
[----:B------:R-:W-:Y:S02]  /*1740*/  UISETP.GE.U32.AND UP2, UPT, UR5, -0x7f, UPT ;  /* 0xffffff810500788c */ /* 0x000fe4000bf46070 */
[----:B------:R-:W-:Y:S02]  /*1750*/  UISETP.LT.U32.AND UP0, UPT, UR7, 0x7, UPT ;  /* 0x000000070700788c */ /* 0x000fe4000bf01070 */
[----:B------:R-:W-:-:S02]  /*1760*/  UIADD3 UR4, UPT, UPT, UR4, 0x7e, URZ ;  /* 0x0000007e04047890 */ /* 0x000fc4000fffe0ff */
[----:B------:R-:W-:-:S04]  /*1770*/  USEL UR5, UR7, 0x7, UP0 ;  /* 0x0000000707057887 */ /* 0x000fc80008000000 */
[----:B------:R-:W-:Y:S02]  /*1780*/  UIADD3 UR21, UPT, UPT, UR5, -0x1, URZ ;  /* 0xffffffff05157890 */ /* 0x000fe4000fffe0ff */
[----:B------:R-:W-:Y:S02]  /*1790*/  @UP2 UIADD3 UR21, UPT, UPT, UR5, URZ, URZ ;  /* 0x000000ff05152290 */ /* 0x000fe4000fffe0ff */
[----:B------:R-:W-:Y:S02]  /*17a0*/  UIADD3 UR24, UPT, UPT, UR7, -UR5, URZ ;  /* 0x8000000507187290 */ /* 0x000fe4000fffe0ff */
[----:B------:R-:W-:Y:S02]  /*17b0*/  UIADD3 UR13, UPT, UPT, UR21, 0x1, URZ ;  /* 0x00000001150d7890 */ /* 0x000fe4000fffe0ff */
[----:B--2-4-:R-:W-:-:S12]  /*17c0*/  UIADD3 UR21, UPT, UPT, -UR21, URZ, URZ ;  /* 0x000000ff15157290 */ /* 0x014fd8000fffe1ff */
.L_x_42:
[----:B------:R-:W-:Y:S01]  /*17d0*/  UISETP.NE.AND UP0, UPT, UR37, URZ, UPT ;  /* 0x000000ff2500728c */ /* 0x000fe2000bf05270 */
[----:B------:R-:W1:Y:S08]  /*17e0*/  S2UR UR37, SR_CgaCtaId ;  /* 0x00000000002579c3 */ /* 0x000e700000008800 */
[----:B------:R-:W-:Y:S05]  /*17f0*/  BRA.U UP0, `(.L_x_23) ;  /* 0x0000000100347547 */ /* 0x000fea000b800000 */
[----:B------:R-:W2:Y:S01]  /*1800*/  S2R R2, SR_CgaCtaId ;  /* 0x0000000000027919 */ /* 0x000ea20000008800 */
[----:B------:R-:W-:-:S04]  /*1810*/  MOV R3, 0x400 ;  /* 0x0000040000037802 */ /* 0x000fc80000000f00 */
[----:B--2---:R-:W-:Y:S02]  /*1820*/  LEA R3, R2, R3, 0x18 ;  /* 0x0000000302037211 */ /* 0x004fe400078ec0ff */
[----:B------:R-:W-:-:S03]  /*1830*/  SHF.L.U32 R2, R8, 0x1f, RZ ;  /* 0x0000001f08027819 */ /* 0x000fc600000006ff */
[----:B------:R-:W-:-:S04]  /*1840*/  IMAD R3, R10, 0x8, R3 ;  /* 0x000000080a037824 */ /* 0x000fc800078e0203 */
[----:B------:R-:W2:Y:S02]  /*1850*/  SYNCS.PHASECHK.TRANS64.TRYWAIT P0, [R3+URZ+0x130], R2 ;  /* 0x00013002030075a7 */ /* 0x000ea400080011ff */
[----:B--2---:R-:W-:Y:S05]  /*1860*/  @!P0 BRA `(.L_x_24) ;  /* 0x0000007000648947 */ /* 0x004fea0003800000 */
.L_x_152:
[----:B------:R-:W-:Y:S01]  /*1870*/  VIADD R10, R10, 0x1 ;  /* 0x000000010a0a7836 */ /* 0x000fe20000000000 */
[----:B------:R2:W-:Y:S04]  /*1880*/  SYNCS.ARRIVE.TRANS64.A1T0 RZ, [R3+URZ+0x120], RZ ;  /* 0x000120ff03ff79a7 */ /* 0x0005e800081000ff */
[----:B------:R-:W-:-:S04]  /*1890*/  ISETP.NE.AND P0, PT, R10, 0x2, PT ;  /* 0x000000020a00780c */ /* 0x000fc80003f05270 */
[----:B------:R-:W-:Y:S02]  /*18a0*/  SEL R10, R10, RZ, P0 ;  /* 0x000000ff0a0a7207 */ /* 0x000fe40000000000 */
[----:B--2---:R-:W-:-:S04]  /*18b0*/  SEL R3, RZ, 0x1, P0 ;  /* 0x00000001ff037807 */ /* 0x004fc80000000000 */
[----:B------:R-:W-:-:S07]  /*18c0*/  LOP3.LUT R8, R8, R3, RZ, 0x3c, !PT ;  /* 0x0000000308087212 */ /* 0x000fce00078e3cff */
.L_x_23:
[----:B------:R-:W-:Y:S01]  /*18d0*/  UMOV UR6, 0x400 ;  /* 0x0000040000067882 */ /* 0x000fe20000000000 */
[----:B------:R-:W-:Y:S01]  /*18e0*/  LEA.HI R3, R21, R21, RZ, 0x1 ;  /* 0x0000001515037211 */ /* 0x000fe200078f08ff */
[----:B-1----:R-:W-:Y:S01]  /*18f0*/  ULEA UR6, UR37, UR6, 0x18 ;  /* 0x0000000625067291 */ /* 0x002fe2000f8ec0ff */
[----:B------:R-:W-:Y:S01]  /*1900*/  SHF.L.U32 R2, R15, 0x1f, RZ ;  /* 0x0000001f0f027819 */ /* 0x000fe200000006ff */
[----:B------:R-:W-:Y:S01]  /*1910*/  UISETP.GE.U32.AND UP0, UPT, UR4, 0x7f, UPT ;  /* 0x0000007f0400788c */ /* 0x000fe2000bf06070 */
[C---:B------:R-:W-:Y:S01]  /*1920*/  R2UR UR9, R16.reuse ;  /* 0x00000000100972ca */ /* 0x040fe200000e0000 */
[----:B------:R-:W-:Y:S01]  /*1930*/  ULEA UR8, UR23, UR6, 0x3 ;  /* 0x0000000617087291 */ /* 0x000fe2000f8e18ff */
[----:B------:R-:W-:Y:S01]  /*1940*/  IMAD.SHL.U32 R3, R3, 0x40, RZ ;  /* 0x0000004003037824 */ /* 0x000fe200078e00ff */
[----:B------:R-:W-:Y:S01]  /*1950*/  R2UR UR10, R16 ;  /* 0x00000000100a72ca */ /* 0x000fe200000e0000 */
[----:B------:R-:W-:-:S03]  /*1960*/  UMOV UR25, URZ ;  /* 0x000000ff00197c82 */ /* 0x000fc60008000000 */
[----:B------:R-:W-:-:S03]  /*1970*/  R2UR UR34, R3 ;  /* 0x00000000032272ca */ /* 0x000fc600000e0000 */
[----:B------:R1:W2:Y:S01]  /*1980*/  SYNCS.PHASECHK.TRANS64.TRYWAIT P0, [UR8+0x38], R2 ;  /* 0x00003802ff0075a7 */ /* 0x0002a20008001108 */
[----:B------:R-:W-:-:S09]  /*1990*/  R2UR UR8, R20 ;  /* 0x00000000140872ca */ /* 0x000fd200000e0000 */
[----:B------:R-:W-:-:S04]  /*19a0*/  ULOP3.LUT UR34, UR9, 0xffffff80, UR34, 0xf8, !UPT ;  /* 0xffffff8009227892 */ /* 0x000fc8000f8ef822 */
[----:B------:R-:W-:Y:S01]  /*19b0*/  ULEA UR10, UR8, UR10, 0x7 ;  /* 0x0000000a080a7291 */ /* 0x000fe2000f8e38ff */
[----:B------:R-:W-:Y:S11]  /*19c0*/  BRA.U !UP0, `(.L_x_25) ;  /* 0x0000000108bc7547 */ /* 0x000ff6000b800000 */
[----:B------:R-:W-:Y:S01]  /*19d0*/  UMOV UR16, UR21 ;  /* 0x0000001500107c82 */ /* 0x000fe20008000000 */
[----:B------:R-:W-:Y:S01]  /*19e0*/  UMOV UR17, UR23 ;  /* 0x0000001700117c82 */ /* 0x000fe20008000000 */
[----:B------:R-:W-:-:S05]  /*19f0*/  UMOV UR35, URZ ;  /* 0x000000ff00237c82 */ /* 0x000fca0008000000 */
.L_x_31:
[----:B------:R-:W-:Y:S01]  /*1a00*/  ULEA UR33, UR17, UR6, 0x3 ;  /* 0x0000000611217291 */ /* 0x000fe2000f8e18ff */
[----:B------:R-:W-:Y:S01]  /*1a10*/  @P5 MOV R3, 0x8000 ;  /* 0x0000800000035802 */ /* 0x000fe20000000f00 */
[----:B-12-4-:R-:W-:Y:S10]  /*1a20*/  @P0 BRA `(.L_x_26) ;  /* 0x00000000000c0947 */ /* 0x016ff40003800000 */
[----:B------:R-:W-:-:S04]  /*1a30*/  SHF.L.U32 R5, R15, 0x1f, RZ ;  /* 0x0000001f0f057819 */ /* 0x000fc800000006ff */
[----:B------:R-:W2:Y:S02]  /*1a40*/  SYNCS.PHASECHK.TRANS64.TRYWAIT P0, [UR33+0x38], R5 ;  /* 0x00003805ff0075a7 */ /* 0x000ea40008001121 */
[----:B--2---:R-:W-:Y:S05]  /*1a50*/  @!P0 BRA `(.L_x_27) ;  /* 0x0000006c00fc8947 */ /* 0x004fea0003800000 */
.L_x_26:
[----:B------:R2:W-:Y:S01]  /*1a60*/  @P5 SYNCS.ARRIVE.TRANS64 RZ, [UR33], R3 ;  /* 0x00000003ffff59a7 */ /* 0x0005e20008000021 */
[----:B------:R-:W-:Y:S02]  /*1a70*/  ULOP3.LUT UR8, UR22, 0x2, URZ, 0xfc, !UPT ;  /* 0x0000000216087892 */ /* 0x000fe4000f8efcff */
[----:B------:R-:W-:Y:S02]  /*1a80*/  UIADD3 UR16, UPT, UPT, UR16, 0x1, URZ ;  /* 0x0000000110107890 */ /* 0x000fe4000fffe0ff */
[----:B------:R-:W-:Y:S02]  /*1a90*/  UISETP.NE.AND UP0, UPT, UR8, 0x2, UPT ;  /* 0x000000020800788c */ /* 0x000fe4000bf05270 */
[----:B------:R-:W-:-:S07]  /*1aa0*/  UISETP.NE.AND UP2, UPT, UR16, 0x1, UPT ;  /* 0x000000011000788c */ /* 0x000fce000bf45270 */
[----:B------:R-:W-:Y:S05]  /*1ab0*/  BRA.U UP0, `(.L_x_28) ;  /* 0x0000000100047547 */ /* 0x000fea000b800000 */
[----:B------:R-:W-:Y:S05]  /*1ac0*/  BPT.TRAP 0x1 ;  /* 0x000000040000795c */ /* 0x000fea0000300000 */
.L_x_28:
[----:B------:R-:W-:Y:S04]  /*1ad0*/  BSSY.RECONVERGENT B0, `(.L_x_29) ;  /* 0x0000003000007945 */ /* 0x000fe80003800200 */
[----:B------:R-:W-:Y:S05]  /*1ae0*/  @!P4 BRA `(.L_x_30) ;  /* 0x000000000004c947 */ /* 0x000fea0003800000 */
[----:B------:R-:W-:Y:S05]  /*1af0*/  BPT.TRAP 0x1 ;  /* 0x000000040000795c */ /* 0x000fea0000300000 */
.L_x_30:
[----:B------:R-:W-:Y:S05]  /*1b00*/  BSYNC.RECONVERGENT B0 ;  /* 0x0000000000007941 */ /* 0x000fea0003800200 */
.L_x_29:
[----:B------:R-:W-:Y:S02]  /*1b10*/  UIADD3 UR23, UPT, UPT, UR17, 0x1, URZ ;  /* 0x0000000111177890 */ /* 0x000fe4000fffe0ff */
[----:B------:R-:W-:Y:S02]  /*1b20*/  UIADD3 UR28, UP1, UPT, UR14, 0x80, URZ ;  /* 0x000000800e1c7890 */ /* 0x000fe4000ff3e0ff */
[----:B------:R-:W-:Y:S02]  /*1b30*/  UISETP.NE.AND UP0, UPT, UR23, 0x7, UPT ;  /* 0x000000071700788c */ /* 0x000fe4000bf05270 */
[----:B------:R-:W-:Y:S02]  /*1b40*/  ULOP3.LUT UR33, UR33, 0xfefffff8, URZ, 0xc0, !UPT ;  /* 0xfefffff821217892 */ /* 0x000fe4000f8ec0ff */
[----:B------:R-:W-:Y:S02]  /*1b50*/  USEL UR9, URZ, 0x1, UP0 ;  /* 0x00000001ff097887 */ /* 0x000fe40008000000 */
[----:B------:R-:W-:-:S02]  /*1b60*/  USEL UR23, UR23, URZ, UP0 ;  /* 0x000000ff17177287 */ /* 0x000fc40008000000 */
[----:B------:R-:W-:Y:S02]  /*1b70*/  UIADD3 UR26, UP0, UPT, UR14, 0x180, URZ ;  /* 0x000001800e1a7890 */ /* 0x000fe4000ff1e0ff */
[----:B------:R-:W-:Y:S01]  /*1b80*/  ULEA UR8, UR23, UR6, 0x3 ;  /* 0x0000000617087291 */ /* 0x000fe2000f8e18ff */
[----:B------:R-:W-:Y:S01]  /*1b90*/  LOP3.LUT R15, R15, UR9, RZ, 0x3c, !PT ;  /* 0x000000090f0f7c12 */ /* 0x000fe2000f8e3cff */
[----:B------:R-:W-:Y:S02]  /*1ba0*/  UIADD3.X UR29, UPT, UPT, URZ, UR15, URZ, UP1, !UPT ;  /* 0x0000000fff1d7290 */ /* 0x000fe40008ffe4ff */
[----:B------:R-:W-:Y:S01]  /*1bb0*/  UIADD3.X UR27, UPT, UPT, URZ, UR15, URZ, UP0, !UPT ;  /* 0x0000000fff1b7290 */ /* 0x000fe200087fe4ff */
[----:B-1----:R-:W-:Y:S01]  /*1bc0*/  SHF.L.U32 R2, R15, 0x1f, RZ ;  /* 0x0000001f0f027819 */ /* 0x002fe200000006ff */
[----:B------:R-:W-:Y:S01]  /*1bd0*/  UMOV UR18, 0x0 ;  /* 0x0000000000127882 */ /* 0x000fe20000000000 */
[----:B------:R-:W-:Y:S01]  /*1be0*/  UMOV UR19, 0x10000000 ;  /* 0x1000000000137882 */ /* 0x000fe20000000000 */
[----:B------:R-:W-:Y:S01]  /*1bf0*/  UMOV UR11, UR35 ;  /* 0x00000023000b7c82 */ /* 0x000fe20008000000 */
[----:B------:R4:W1:Y:S01]  /*1c00*/  SYNCS.PHASECHK.TRANS64.TRYWAIT P0, [UR8+0x38], R2 ;  /* 0x00003802ff0075a7 */ /* 0x0008620008001108 */
[----:B------:R-:W-:Y:S01]  /*1c10*/  ULEA UR8, UR17, UR6, 0xd ;  /* 0x0000000611087291 */ /* 0x000fe2000f8e68ff */
[----:B------:R-:W-:Y:S01]  /*1c20*/  UMOV UR12, UR36 ;  /* 0x00000024000c7c82 */ /* 0x000fe20008000000 */
[----:B------:R-:W-:-:S02]  /*1c30*/  UMOV UR9, UR33 ;  /* 0x0000002100097c82 */ /* 0x000fc40008000000 */
[----:B------:R-:W-:Y:S02]  /*1c40*/  UIADD3 UR32, UPT, UPT, UR8, 0x4300, URZ ;  /* 0x0000430008207890 */ /* 0x000fe4000fffe0ff */
[----:B------:R-:W-:Y:S01]  /*1c50*/  UIADD3 UR8, UPT, UPT, UR8, 0x12300, URZ ;  /* 0x0001230008087890 */ /* 0x000fe2000fffe0ff */
[----:B------:R-:W-:Y:S01]  /*1c60*/  UMOV UR25, UR13 ;  /* 0x0000000d00197c82 */ /* 0x000fe20008000000 */
[----:B------:R-:W-:-:S05]  /*1c70*/  UMOV UR17, UR23 ;  /* 0x0000001700117c82 */ /* 0x000fca0008000000 */
[----:B------:R2:W-:Y:S02]  /*1c80*/  UTMALDG.3D.2CTA [UR32], [UR28], desc[UR18] ;  /* 0x000012201c0075b4 */ /* 0x0005e40008211000 */
[----:B------:R4:W-:Y:S01]  /*1c90*/  UTMALDG.3D.2CTA [UR8], [UR26], desc[UR18] ;  /* 0x000012081a0075b4 */ /* 0x0009e20008211000 */
[----:B--2---:R-:W-:Y:S01]  /*1ca0*/  UIADD3 UR35, UPT, UPT, UR35, 0x40, URZ ;  /* 0x0000004023237890 */ /* 0x004fe2000fffe0ff */
[----:B------:R-:W-:Y:S11]  /*1cb0*/  BRA.U UP2, `(.L_x_31) ;  /* 0xfffffffd02507547 */ /* 0x000ff6000b83ffff */
.L_x_25:
[----:B----4-:R-:W-:Y:S01]  /*1cc0*/  ULEA UR8, UR23, UR6, 0x3 ;  /* 0x0000000617087291 */ /* 0x010fe2000f8e18ff */
[----:B-1----:R-:W-:Y:S01]  /*1cd0*/  SHF.L.U32 R2, R15, 0x1f, RZ ;  /* 0x0000001f0f027819 */ /* 0x002fe200000006ff */
[----:B------:R-:W-:Y:S01]  /*1ce0*/  @!P1 SYNCS.ARRIVE.TRANS64.A1T0 RZ, [UR6+0xb8], RZ ;  /* 0x0000b8ffffff99a7 */ /* 0x000fe20008100006 */
[----:B------:R-:W-:-:S06]  /*1cf0*/  UISETP.GT.AND UP0, UPT, UR7, UR5, UPT ;  /* 0x000000050700728c */ /* 0x000fcc000bf04270 */
[----:B--2---:R1:W2:Y:S03]  /*1d00*/  SYNCS.PHASECHK.TRANS64.TRYWAIT P0, [UR8+0x38], R2 ;  /* 0x00003802ff0075a7 */ /* 0x0042a60008001108 */
[----:B------:R-:W-:Y:S05]  /*1d10*/  BRA.U !UP0, `(.L_x_32) ;  /* 0x0000000108bc7547 */ /* 0x000fea000b800000 */
[----:B------:R-:W-:Y:S01]  /*1d20*/  UIADD3 UR26, UPT, UPT, UR24, UR25, URZ ;  /* 0x00000019181a7290 */ /* 0x000fe2000fffe0ff */
[----:B------:R-:W-:-:S11]  /*1d30*/  UMOV UR27, UR23 ;  /* 0x00000017001b7c82 */ /* 0x000fd60008000000 */
.L_x_38:
[----:B------:R-:W-:Y:S01]  /*1d40*/  ULEA UR17, UR27, UR6, 0x3 ;  /* 0x000000061b117291 */ /* 0x000fe2000f8e18ff */
[----:B--2---:R-:W-:Y:S01]  /*1d50*/  @P5 MOV R3, 0x8000 ;  /* 0x0000800000035802 */ /* 0x004fe20000000f00 */
[----:B-12---:R-:W-:Y:S10]  /*1d60*/  @P0 BRA `(.L_x_33) ;  /* 0x00000000000c0947 */ /* 0x006ff40003800000 */
[----:B------:R-:W-:-:S04]  /*1d70*/  SHF.L.U32 R5, R15, 0x1f, RZ ;  /* 0x0000001f0f057819 */ /* 0x000fc800000006ff */
[----:B------:R-:W2:Y:S02]  /*1d80*/  SYNCS.PHASECHK.TRANS64.TRYWAIT P0, [UR17+0x38], R5 ;  /* 0x00003805ff0075a7 */ /* 0x000ea40008001111 */
[----:B--2---:R-:W-:Y:S05]  /*1d90*/  @!P0 BRA `(.L_x_34) ;  /* 0x0000006c00448947 */ /* 0x004fea0003800000 */
.L_x_33:
[----:B------:R2:W-:Y:S01]  /*1da0*/  @P5 SYNCS.ARRIVE.TRANS64 RZ, [UR17], R3 ;  /* 0x00000003ffff59a7 */ /* 0x0005e20008000011 */
[----:B------:R-:W-:-:S04]  /*1db0*/  ULOP3.LUT UR8, UR22, 0x2, URZ, 0xfc, !UPT ;  /* 0x0000000216087892 */ /* 0x000fc8000f8efcff */
[----:B------:R-:W-:-:S09]  /*1dc0*/  UISETP.NE.AND UP0, UPT, UR8, 0x2, UPT ;  /* 0x000000020800788c */ /* 0x000fd2000bf05270 */
[----:B------:R-:W-:Y:S05]  /*1dd0*/  BRA.U UP0, `(.L_x_35) ;  /* 0x0000000100047547 */ /* 0x000fea000b800000 */
[----:B------:R-:W-:Y:S05]  /*1de0*/  BPT.TRAP 0x1 ;  /* 0x000000040000795c */ /* 0x000fea0000300000 */
.L_x_35:
[----:B------:R-:W-:Y:S04]  /*1df0*/  BSSY.RECONVERGENT B0, `(.L_x_36) ;  /* 0x0000003000007945 */ /* 0x000fe80003800200 */
[----:B------:R-:W-:Y:S05]  /*1e00*/  @!P4 BRA `(.L_x_37) ;  /* 0x000000000004c947 */ /* 0x000fea0003800000 */
[----:B------:R-:W-:Y:S05]  /*1e10*/  BPT.TRAP 0x1 ;  /* 0x000000040000795c */ /* 0x000fea0000300000 */
.L_x_37:
[----:B------:R-:W-:Y:S05]  /*1e20*/  BSYNC.RECONVERGENT B0 ;  /* 0x0000000000007941 */ /* 0x000fea0003800200 */
.L_x_36:
[----:B------:R-:W-:Y:S02]  /*1e30*/  UIADD3 UR23, UPT, UPT, UR27, 0x1, URZ ;  /* 0x000000011b177890 */ /* 0x000fe4000fffe0ff */
[----:B------:R-:W-:Y:S02]  /*1e40*/  UIADD3 UR32, UP1, UPT, UR14, 0x80, URZ ;  /* 0x000000800e207890 */ /* 0x000fe4000ff3e0ff */
[----:B------:R-:W-:Y:S02]  /*1e50*/  UISETP.NE.AND UP0, UPT, UR23, 0x7, UPT ;  /* 0x000000071700788c */ /* 0x000fe4000bf05270 */
[----:B------:R-:W-:Y:S02]  /*1e60*/  USHF.L.U32 UR19, UR25, 0x6, URZ ;  /* 0x0000000619137899 */ /* 0x000fe400080006ff */
[----:B------:R-:W-:Y:S02]  /*1e70*/  USEL UR9, URZ, 0x1, UP0 ;  /* 0x00000001ff097887 */ /* 0x000fe40008000000 */
[----:B------:R-:W-:-:S02]  /*1e80*/  USEL UR23, UR23, URZ, UP0 ;  /* 0x000000ff17177287 */ /* 0x000fc40008000000 */
[----:B------:R-:W-:Y:S02]  /*1e90*/  UIADD3 UR30, UP0, UPT, UR14, 0x180, URZ ;  /* 0x000001800e1e7890 */ /* 0x000fe4000ff1e0ff */
[----:B------:R-:W-:Y:S01]  /*1ea0*/  ULEA UR8, UR23, UR6, 0x3 ;  /* 0x0000000617087291 */ /* 0x000fe2000f8e18ff */
[----:B------:R-:W-:Y:S01]  /*1eb0*/  LOP3.LUT R15, R15, UR9, RZ, 0x3c, !PT ;  /* 0x000000090f0f7c12 */ /* 0x000fe2000f8e3cff */
[----:B------:R-:W-:Y:S02]  /*1ec0*/  ULOP3.LUT UR17, UR17, 0xfefffff8, URZ, 0xc0, !UPT ;  /* 0xfefffff811117892 */ /* 0x000fe4000f8ec0ff */
[----:B------:R-:W-:Y:S01]  /*1ed0*/  UIADD3.X UR33, UPT, UPT, URZ, UR15, URZ, UP1, !UPT ;  /* 0x0000000fff217290 */ /* 0x000fe20008ffe4ff */
[----:B-1----:R-:W-:Y:S01]  /*1ee0*/  SHF.L.U32 R2, R15, 0x1f, RZ ;  /* 0x0000001f0f027819 */ /* 0x002fe200000006ff */
[----:B------:R-:W-:Y:S01]  /*1ef0*/  UIADD3.X UR31, UPT, UPT, URZ, UR15, URZ, UP0, !UPT ;  /* 0x0000000fff1f7290 */ /* 0x000fe200087fe4ff */
[----:B------:R-:W-:Y:S02]  /*1f00*/  UMOV UR28, 0x0 ;  /* 0x00000000001c7882 */ /* 0x000fe40000000000 */
[----:B------:R4:W1:Y:S01]  /*1f10*/  SYNCS.PHASECHK.TRANS64.TRYWAIT P0, [UR8+0x38], R2 ;  /* 0x00003802ff0075a7 */ /* 0x0008620008001108 */
[----:B------:R-:W-:Y:S01]  /*1f20*/  ULEA UR8, UR27, UR6, 0xd ;  /* 0x000000061b087291 */ /* 0x000fe2000f8e68ff */
[----:B------:R-:W-:Y:S01]  /*1f30*/  UMOV UR29, 0x10000000 ;  /* 0x10000000001d7882 */ /* 0x000fe20000000000 */
[----:B------:R-:W-:-:S02]  /*1f40*/  UMOV UR18, UR34 ;  /* 0x0000002200127c82 */ /* 0x000fc40008000000 */
[----:B------:R-:W-:Y:S02]  /*1f50*/  UIADD3 UR16, UPT, UPT, UR8, 0x4300, URZ ;  /* 0x0000430008107890 */ /* 0x000fe4000fffe0ff */
[----:B------:R-:W-:Y:S01]  /*1f60*/  UIADD3 UR8, UPT, UPT, UR8, 0x12300, URZ ;  /* 0x0001230008087890 */ /* 0x000fe2000fffe0ff */
[----:B------:R-:W-:Y:S01]  /*1f70*/  UMOV UR20, UR36 ;  /* 0x0000002400147c82 */ /* 0x000fe20008000000 */
[----:B------:R-:W-:Y:S01]  /*1f80*/  UMOV UR12, UR36 ;  /* 0x00000024000c7c82 */ /* 0x000fe20008000000 */
[----:B------:R-:W-:Y:S01]  /*1f90*/  UMOV UR9, UR17 ;  /* 0x0000001100097c82 */ /* 0x000fe20008000000 */
[----:B------:R-:W-:Y:S01]  /*1fa0*/  UMOV UR11, UR19 ;  /* 0x00000013000b7c82 */ /* 0x000fe20008000000 */
[----:B------:R-:W-:Y:S02]  /*1fb0*/  UIADD3 UR25, UPT, UPT, UR25, 0x1, URZ ;  /* 0x0000000119197890 */ /* 0x000fe4000fffe0ff */
[----:B------:R4:W-:Y:S01]  /*1fc0*/  UTMALDG.3D.2CTA [UR16], [UR32], desc[UR28] ;  /* 0x00001c10200075b4 */ /* 0x0009e20008211000 */
[----:B------:R-:W-:Y:S01]  /*1fd0*/  UMOV UR27, UR23 ;  /* 0x00000017001b7c82 */ /* 0x000fe20008000000 */
[----:B------:R-:W-:Y:S01]  /*1fe0*/  UISETP.NE.AND UP0, UPT, UR25, UR26, UPT ;  /* 0x0000001a1900728c */ /* 0x000fe2000bf05270 */
[----:B------:R4:W-:Y:S08]  /*1ff0*/  UTMALDG.3D.2CTA [UR8], [UR30], desc[UR28] ;  /* 0x00001c081e0075b4 */ /* 0x0009f00008211000 */
[----:B----4-:R-:W-:Y:S05]  /*2000*/  BRA.U UP0, `(.L_x_38) ;  /* 0xfffffffd004c7547 */ /* 0x010fea000b83ffff */
.L_x_32:
[----:B-1----:R-:W-:Y:S01]  /*2010*/  LEA R2, R14, UR6, 0x3 ;  /* 0x000000060e027c11 */ /* 0x002fe2000f8e18ff */
[----:B------:R-:W-:Y:S01]  /*2020*/  NOP ;  /* 0x0000000000007918 */ /* 0x000fe20000000000 */
[----:B--2---:R-:W-:Y:S02]  /*2030*/  SHF.L.U32 R3, R12, 0x1f, RZ ;  /* 0x0000001f0c037819 */ /* 0x004fe400000006ff */
[----:B------:R-:W-:Y:S02]  /*2040*/  LEA R4, R14, UR6, 0x4 ;  /* 0x000000060e047c11 */ /* 0x000fe4000f8e20ff */
[----:B------:R-:W1:Y:S02]  /*2050*/  SYNCS.PHASECHK.TRANS64.TRYWAIT P0, [R2+URZ+0xc0], R3 ;  /* 0x0000c003020075a7 */ /* 0x000e6400080011ff */
[----:B-1----:R-:W-:Y:S05]  /*2060*/  @!P0 BRA `(.L_x_39) ;  /* 0x0000006800a88947 */ /* 0x002fea0003800000 */
.L_x_155:
[----:B------:R-:W2:Y:S01]  /*2070*/  LDS.128 R4, [R4+0x150] ;  /* 0x0001500004047984 */ /* 0x000ea20000000c00 */
[----:B------:R-:W-:Y:S01]  /*2080*/  ISETP.GE.AND P0, PT, R26, 0x1, PT ;  /* 0x000000011a00780c */ /* 0x000fe20003f06270 */
[----:B-1----:R-:W-:Y:S01]  /*2090*/  VIADD R2, R2, 0xd0 ;  /* 0x000000d002027836 */ /* 0x002fe20000000000 */
[----:B------:R-:W-:Y:S01]  /*20a0*/  @!PT LDS RZ, [RZ] ;  /* 0x00000000fffff984 */ /* 0x000fe20000000800 */
[----:B------:R-:W-:Y:S01]  /*20b0*/  @!PT LDS RZ, [RZ] ;  /* 0x00000000fffff984 */ /* 0x000fe20000000800 */
[----:B------:R-:W-:Y:S01]  /*20c0*/  @!PT LDS RZ, [RZ] ;  /* 0x00000000fffff984 */ /* 0x000fe20000000800 */
[----:B------:R-:W-:Y:S01]  /*20d0*/  @!PT LDS RZ, [RZ] ;  /* 0x00000000fffff984 */ /* 0x000fe20000000800 */
[----:B------:R1:W-:Y:S06]  /*20e0*/  MEMBAR.ALL.CTA ;  /* 0x0000000000007992 */ /* 0x0003ec0000008000 */
[----:B-1----:R-:W1:Y:S01]  /*20f0*/  FENCE.VIEW.ASYNC.S ;  /* 0x00000000000073c6 */ /* 0x002e620000000000 */
[----:B------:R-:W-:-:S04]  /*2100*/  PRMT R2, RZ, 0x654, R2 ;  /* 0x00000654ff027816 */ /* 0x000fc80000000002 */
[----:B-1----:R1:W-:Y:S01]  /*2110*/  SYNCS.ARRIVE.TRANS64.RED.A1T0 RZ, [R2+URZ], RZ ;  /* 0x000000ff02ff79a7 */ /* 0x0023e200081004ff */
[----:B--2---:R-:W-:-:S13]  /*2120*/  LOP3.LUT P2, RZ, R6, 0x1, RZ, 0xc0, !PT ;  /* 0x0000000106ff7812 */ /* 0x004fda000784c0ff */
[----:B------:R-:W-:Y:S01]  /*2130*/  @P2 SHF.R.U32.HI R3, RZ, 0x10, R5 ;  /* 0x00000010ff032819 */ /* 0x000fe20000011605 */
[----:B------:R-:W-:Y:S01]  /*2140*/  VOTEU.ANY UP0, P2 ;  /* 0x0000000000ff7886 */ /* 0x000fe20001000100 */
[----:B------:R-:W-:Y:S02]  /*2150*/  @P2 MOV R13, R4 ;  /* 0x00000004000d2202 */ /* 0x000fe40000000f00 */
[----:B------:R-:W-:Y:S02]  /*2160*/  @P2 R2UR.BROADCAST UR8, R3 ;  /* 0x00000000030822ca */ /* 0x000fe400008e0000 */
[----:B------:R-:W-:-:S11]  /*2170*/  @P2 LOP3.LUT R11, R5, 0xffff, RZ, 0xc0, !PT ;  /* 0x0000ffff050b2812 */ /* 0x000fd600078ec0ff */
[----:B------:R-:W-:Y:S01]  /*2180*/  @UP0 UMOV UR36, UR8 ;  /* 0x0000000800240c82 */ /* 0x000fe20008000000 */
[----:B-1----:R-:W-:Y:S05]  /*2190*/  @!P0 BRA `(.L_x_40) ;  /* 0x0000000000b88947 */ /* 0x002fea0003800000 */
[----:B------:R-:W3:Y:S01]  /*21a0*/  LDC.64 R4, c[0x0][0xb18] ;  /* 0x0002c600ff047b82 */ /* 0x000ee20000000a00 */
[----:B------:R-:W-:-:S07]  /*21b0*/  ISETP.NE.AND P3, PT, R26, 0x1, PT ;  /* 0x000000011a00780c */ /* 0x000fce0003f65270 */
[----:B------:R-:W1:Y:S08]  /*21c0*/  LDC.64 R6, c[0x0][0xb10] ;  /* 0x0002c400ff067b82 */ /* 0x000e700000000a00 */
[----:B------:R-:W2:Y:S08]  /*21d0*/  LDC R17, c[0x0][0xb20] ;  /* 0x0002c800ff117b82 */ /* 0x000eb00000000800 */
[----:B------:R-:W4:Y:S01]  /*21e0*/  LDC R18, c[0x0][0xb0c] ;  /* 0x0002c300ff127b82 */ /* 0x000f220000000800 */
[----:B---3--:R-:W-:Y:S01]  /*21f0*/  IMAD.HI.U32 R22, R0, R5, RZ ;  /* 0x0000000500167227 */ /* 0x008fe200078e00ff */
[----:B------:R-:W-:-:S06]  /*2200*/  ISETP.NE.AND P0, PT, R4, 0x1, PT ;  /* 0x000000010400780c */ /* 0x000fcc0003f05270 */
[----:B------:R-:W3:Y:S01]  /*2210*/  LDC.64 R2, c[0x0][0xb28] ;  /* 0x0002ca00ff027b82 */ /* 0x000ee20000000a00 */
[----:B-1----:R-:W-:-:S04]  /*2220*/  IMAD.HI.U32 R20, R9, R6, RZ ;  /* 0x0000000609147227 */ /* 0x002fc800078e00ff */
[----:B------:R-:W-:Y:S01]  /*2230*/  IMAD.HI.U32 R24, R13, R6, RZ ;  /* 0x000000060d187227 */ /* 0x000fe200078e00ff */
[----:B------:R-:W-:Y:S02]  /*2240*/  SHF.R.U32.HI R20, RZ, R7, R20 ;  /* 0x00000007ff147219 */ /* 0x000fe40000011614 */
[----:B--2---:R-:W-:Y:S01]  /*2250*/  SHF.R.U32.HI R19, RZ, R17, R22 ;  /* 0x00000011ff137219 */ /* 0x004fe20000011616 */
[----:B------:R-:W-:Y:S01]  /*2260*/  IMAD.HI.U32 R22, R11, R5, RZ ;  /* 0x000000050b167227 */ /* 0x000fe200078e00ff */
[----:B------:R-:W-:Y:S02]  /*2270*/  SHF.R.U32.HI R24, RZ, R7, R24 ;  /* 0x00000007ff187219 */ /* 0x000fe40000011618 */
[----:B------:R-:W-:Y:S02]  /*2280*/  SEL R19, R0, R19, !P0 ;  /* 0x0000001300137207 */ /* 0x000fe40004000000 */
[----:B------:R-:W-:Y:S02]  /*2290*/  SHF.R.U32.HI R22, RZ, R17, R22 ;  /* 0x00000011ff167219 */ /* 0x000fe40000011616 */
[----:B----4-:R-:W-:-:S02]  /*22a0*/  ISETP.NE.AND P1, PT, R18, 0x1, PT ;  /* 0x000000011200780c */ /* 0x010fc40003f25270 */
[----:B------:R-:W-:Y:S02]  /*22b0*/  SEL R5, R11, R22, !P0 ;  /* 0x000000160b057207 */ /* 0x000fe40004000000 */
[----:B------:R-:W-:Y:S02]  /*22c0*/  SEL R21, R9, R20, !P1 ;  /* 0x0000001409157207 */ /* 0x000fe40004800000 */
[----:B------:R-:W-:Y:S01]  /*22d0*/  SEL R7, R13, R24, !P1 ;  /* 0x000000180d077207 */ /* 0x000fe20004800000 */
[----:B---3--:R-:W-:Y:S01]  /*22e0*/  IMAD.HI.U32 R20, R19, R2, RZ ;  /* 0x0000000213147227 */ /* 0x008fe200078e00ff */
[----:B------:R-:W-:-:S03]  /*22f0*/  IADD3 R17, PT, PT, -R5, RZ, RZ ;  /* 0x000000ff05117210 */ /* 0x000fc60007ffe1ff */
        /* <DEDUP_REMOVED lines=11> */
[----:B------:R-:W-:-:S04]  /*23b0*/  @!P0 IMAD.HI.U32 R20, R7, R2, RZ ;  /* 0x0000000207148227 */ /* 0x000fc800078e00ff */
[----:B------:R-:W-:Y:S01]  /*23c0*/  IMAD.MOV R2, RZ, RZ, -R6 ;  /* 0x000000ffff027224 */ /* 0x000fe200078e0a06 */
[----:B------:R-:W-:-:S03]  /*23d0*/  @!P0 SHF.R.U32.HI R20, RZ, R3, R20 ;  /* 0x00000003ff148219 */ /* 0x000fc60000011614 */
[----:B------:R-:W-:Y:S01]  /*23e0*/  IMAD R2, R26, R2, R5 ;  /* 0x000000021a027224 */ /* 0x000fe200078e0205 */
        /* <DEDUP_REMOVED lines=9> */
.L_x_40:
[----:B------:R-:W1:Y:S02]  /*2480*/  LDCU UR8, c[0x0][0xb30] ;  /* 0x00016600ff0877ac */ /* 0x000e640008000800 */
[----:B-1----:R-:W-:-:S09]  /*2490*/  UISETP.NE.AND UP0, UPT, UR8, 0x1, UPT ;  /* 0x000000010800788c */ /* 0x002fd2000bf05270 */
[----:B------:R-:W-:Y:S05]  /*24a0*/  BRA.U UP0, `(.L_x_41) ;  /* 0x0000000100407547 */ /* 0x000fea000b800000 */
[----:B------:R-:W1:Y:S08]  /*24b0*/  LDC.64 R4, c[0x0][0xb10] ;  /* 0x0002c400ff047b82 */ /* 0x000e700000000a00 */
[----:B------:R-:W2:Y:S08]  /*24c0*/  LDC.64 R2, c[0x0][0xb18] ;  /* 0x0002c600ff027b82 */ /* 0x000eb00000000a00 */
[----:B------:R-:W4:Y:S08]  /*24d0*/  LDC R6, c[0x0][0xb20] ;  /* 0x0002c800ff067b82 */ /* 0x000f300000000800 */
[----:B------:R-:W3:Y:S01]  /*24e0*/  LDC R18, c[0x0][0xb0c] ;  /* 0x0002c300ff127b82 */ /* 0x000ee20000000800 */
[----:B-1----:R-:W-:-:S05]  /*24f0*/  IMAD.HI.U32 R4, R13, R4, RZ ;  /* 0x000000040d047227 */ /* 0x002fca00078e00ff */
[----:B------:R-:W-:Y:S01]  /*2500*/  SHF.R.U32.HI R4, RZ, R5, R4 ;  /* 0x00000005ff047219 */ /* 0x000fe20000011604 */
[----:B--2---:R-:W-:Y:S01]  /*2510*/  IMAD.HI.U32 R3, R11, R3, RZ ;  /* 0x000000030b037227 */ /* 0x004fe200078e00ff */
[----:B------:R-:W-:-:S04]  /*2520*/  ISETP.NE.AND P0, PT, R2, 0x1, PT ;  /* 0x000000010200780c */ /* 0x000fc80003f05270 */
[----:B----4-:R-:W-:-:S04]  /*2530*/  SHF.R.U32.HI R6, RZ, R6, R3 ;  /* 0x00000006ff067219 */ /* 0x010fc80000011603 */
[----:B------:R-:W-:Y:S02]  /*2540*/  SEL R3, R11, R6, !P0 ;  /* 0x000000060b037207 */ /* 0x000fe40004000000 */
[----:B---3--:R-:W-:-:S04]  /*2550*/  ISETP.NE.AND P1, PT, R18, 0x1, PT ;  /* 0x000000011200780c */ /* 0x008fc80003f25270 */
[----:B------:R-:W-:-:S05]  /*2560*/  SEL R4, R13, R4, !P1 ;  /* 0x000000040d047207 */ /* 0x000fca0004800000 */
[----:B------:R-:W-:Y:S02]  /*2570*/  IMAD.IADD R5, R3, 0x1, -R4 ;  /* 0x0000000103057824 */ /* 0x000fe400078e0a04 */
[----:B------:R-:W-:Y:S02]  /*2580*/  IMAD.IADD R3, R4, 0x1, -R3 ;  /* 0x0000000104037824 */ /* 0x000fe400078e0a03 */
[----:B------:R-:W-:Y:S02]  /*2590*/  IMAD R13, R5, R18, R13 ;  /* 0x00000012050d7224 */ /* 0x000fe400078e020d */
[----:B------:R-:W-:-:S07]  /*25a0*/  IMAD R11, R3, R2, R11 ;  /* 0x00000002030b7224 */ /* 0x000fce00078e020b */
.L_x_41:
[----:B------:R-:W-:Y:S01]  /*25b0*/  VIADD R14, R14, 0x1 ;  /* 0x000000010e0e7836 */ /* 0x000fe20000000000 */
[----:B------:R-:W-:Y:S01]  /*25c0*/  PLOP3.LUT P1, PT, PT, PT, PT, 0x80, 0x8 ;  /* 0x000000000008781c */ /* 0x000fe20003f2f070 */
[----:B------:R-:W-:Y:S02]  /*25d0*/  IMAD.IADD R21, R13, 0x1, R60 ;  /* 0x000000010d157824 */ /* 0x000fe400078e023c */
[----:B------:R-:W-:Y:S01]  /*25e0*/  IMAD.IADD R20, R11, 0x1, R58 ;  /* 0x000000010b147824 */ /* 0x000fe200078e023a */
[----:B------:R-:W-:-:S04]  /*25f0*/  ISETP.NE.AND P0, PT, R14, 0x2, PT ;  /* 0x000000020e00780c */ /* 0x000fc80003f05270 */
[----:B------:R-:W-:Y:S02]  /*2600*/  SEL R3, RZ, 0x1, P0 ;  /* 0x00000001ff037807 */ /* 0x000fe40000000000 */
[----:B------:R-:W-:Y:S02]  /*2610*/  SEL R14, R14, RZ, P0 ;  /* 0x000000ff0e0e7207 */ /* 0x000fe40000000000 */
[----:B------:R-:W-:Y:S01]  /*2620*/  LOP3.LUT R12, R12, R3, RZ, 0x3c, !PT ;  /* 0x000000030c0c7212 */ /* 0x000fe200078e3cff */
[----:B------:R-:W-:Y:S06]  /*2630*/  @P2 BRA `(.L_x_42) ;  /* 0xfffffff000642947 */ /* 0x000fec000383ffff */
[----:B------:R-:W-:Y:S01]  /*2640*/  UIADD3 UR6, UPT, UPT, UR6, 0x38, URZ ;  /* 0x0000003806067890 */ /* 0x000fe2000fffe0ff */
[----:B------:R-:W-:-:S03]  /*2650*/  SHF.L.U32 R3, R15, 0x1f, RZ ;  /* 0x0000001f0f037819 */ /* 0x000fc600000006ff */
[----:B------:R-:W-:-:S09]  /*2660*/  ULEA UR4, UR23, UR6, 0x3 ;  /* 0x0000000617047291 */ /* 0x000fd2000f8e18ff */
[----:B------:R-:W1:Y:S02]  /*2670*/  SYNCS.PHASECHK.TRANS64.TRYWAIT P0, [UR4], R3 ;  /* 0x00000003ff0075a7 */ /* 0x000e640008001104 */
[----:B-1----:R-:W-:Y:S05]  /*2680*/  @!P0 BRA `(.L_x_43) ;  /* 0x0000006400348947 */ /* 0x002fea0003800000 */
.L_x_157:
[----:B------:R-:W-:-:S04]  /*2690*/  UIADD3 UR5, UPT, UPT, UR23, 0x1, URZ ;  /* 0x0000000117057890 */ /* 0x000fc8000fffe0ff */
[----:B------:R-:W-:-:S04]  /*26a0*/  UISETP.NE.AND UP0, UPT, UR5, 0x7, UPT ;  /* 0x000000070500788c */ /* 0x000fc8000bf05270 */
[----:B------:R-:W-:Y:S02]  /*26b0*/  USEL UR7, URZ, 0x1, UP0 ;  /* 0x00000001ff077887 */ /* 0x000fe40008000000 */
[----:B------:R-:W-:-:S04]  /*26c0*/  USEL UR5, UR5, URZ, UP0 ;  /* 0x000000ff05057287 */ /* 0x000fc80008000000 */
[----:B------:R-:W-:Y:S01]  /*26d0*/  ULEA UR4, UR5, UR6, 0x3 ;  /* 0x0000000605047291 */ /* 0x000fe2000f8e18ff */
[----:B------:R-:W-:-:S04]  /*26e0*/  LOP3.LUT R2, R15, UR7, RZ, 0x3c, !PT ;  /* 0x000000070f027c12 */ /* 0x000fc8000f8e3cff */
[----:B-1----:R-:W-:-:S04]  /*26f0*/  SHF.L.U32 R3, R2, 0x1f, RZ ;  /* 0x0000001f02037819 */ /* 0x002fc800000006ff */
[----:B------:R-:W1:Y:S02]  /*2700*/  SYNCS.PHASECHK.TRANS64.TRYWAIT P0, [UR4], R3 ;  /* 0x00000003ff0075a7 */ /* 0x000e640008001104 */
[----:B-1----:R-:W-:Y:S05]  /*2710*/  @!P0 BRA `(.L_x_44) ;  /* 0x0000006400288947 */ /* 0x002fea0003800000 */
.L_x_159:
        /* <DEDUP_REMOVED lines=9> */
.L_x_161:
        /* <DEDUP_REMOVED lines=9> */
.L_x_163:
        /* <DEDUP_REMOVED lines=9> */
.L_x_165:
        /* <DEDUP_REMOVED lines=9> */
.L_x_167:
[----:B------:R-:W-:-:S04]  /*2960*/  UIADD3 UR5, UPT, UPT, UR5, 0x1, URZ ;  /* 0x0000000105057890 */ /* 0x000fc8000fffe0ff */
[----:B------:R-:W-:-:S04]  /*2970*/  UISETP.NE.AND UP0, UPT, UR5, 0x7, UPT ;  /* 0x000000070500788c */ /* 0x000fc8000bf05270 */
[----:B------:R-:W-:Y:S02]  /*2980*/  USEL UR4, URZ, 0x1, UP0 ;  /* 0x00000001ff047887 */ /* 0x000fe40008000000 */
[----:B------:R-:W-:-:S04]  /*2990*/  USEL UR5, UR5, URZ, UP0 ;  /* 0x000000ff05057287 */ /* 0x000fc80008000000 */
[----:B------:R-:W-:Y:S01]  /*29a0*/  ULEA UR5, UR5, UR6, 0x3 ;  /* 0x0000000605057291 */ /* 0x000fe2000f8e18ff */
[----:B-1----:R-:W-:-:S04]  /*29b0*/  LOP3.LUT R3, R2, UR4, RZ, 0x3c, !PT ;  /* 0x0000000402037c12 */ /* 0x002fc8000f8e3cff */
[----:B------:R-:W-:Y:S01]  /*29c0*/  SHF.L.U32 R3, R3, 0x1f, RZ ;  /* 0x0000001f03037819 */ /* 0x000fe200000006ff */
[----:B---3--:R-:W-:-:S07]  /*29d0*/  IMAD.U32 R0, RZ, RZ, UR5 ;  /* 0x00000005ff007e24 */ /* 0x008fce000f8e00ff */
.L_x_49:
[----:B-1----:R1:W2:Y:S02]  /*29e0*/  SYNCS.PHASECHK.TRANS64.TRYWAIT P0, [R0+URZ], R3 ;  /* 0x00000003000075a7 */ /* 0x0022a400080011ff */
[----:B--2---:R-:W-:Y:S05]  /*29f0*/  @!P0 NANOSLEEP.SYNCS 0x989680 ;  /* 0x009896800000895d */ /* 0x004fea0003900000 */
[----:B------:R-:W2:Y:S02]  /*2a00*/  @!P0 SYNCS.PHASECHK.TRANS64 P0, [R0+URZ], R3 ;  /* 0x00000003000085a7 */ /* 0x000ea400080010ff */
[----:B--2---:R-:W-:Y:S05]  /*2a10*/  @P0 EXIT ;  /* 0x000000000000094d */ /* 0x004fea0003800000 */
[----:B------:R-:W-:Y:S05]  /*2a20*/  BRA `(.L_x_49) ;  /* 0xfffffffc00ec7947 */ /* 0x000fea000383ffff */
.L_x_22:
[----:B------:R-:W-:-:S04]  /*2a30*/  UISETP.NE.AND UP1, UPT, UR37, URZ, UPT ;  /* 0x000000ff2500728c */ /* 0x000fc8000bf25270 */
[----:B------:R-:W-:-:S09]  /*2a40*/  UISETP.NE.OR UP1, UPT, UR10, 0x1, UP1 ;  /* 0x000000010a00788c */ /* 0x000fd20008f25670 */
[----:B------:R-:W-:Y:S05]  /*2a50*/  BRA.U UP1, `(.L_x_50) ;  /* 0x00000005014c7547 */ /* 0x000fea000b800000 */
[----:B------:R-:W-:Y:S01]  /*2a60*/  HFMA2 R11, -RZ, RZ, 0, 0 ;  /* 0x00000000ff0b7431 */ /* 0x000fe200000001ff */
[----:B------:R-:W-:Y:S01]  /*2a70*/  ISETP.GE.U32.AND P2, PT, R10, 0x2, PT ;  /* 0x000000020a00780c */ /* 0x000fe20003f46070 */
[----:B------:R-:W-:Y:S01]  /*2a80*/  IMAD.MOV.U32 R12, RZ, RZ, 0x1 ;  /* 0x00000001ff0c7424 */ /* 0x000fe200078e00ff */
[----:B------:R-:W-:Y:S01]  /*2a90*/  CS2R R8, SRZ ;  /* 0x0000000000087805 */ /* 0x000fe2000001ff00 */
[----:B------:R-:W-:Y:S01]  /*2aa0*/  IMAD.MOV.U32 R3, RZ, RZ, RZ ;  /* 0x000000ffff037224 */ /* 0x000fe200078e00ff */
[----:B------:R-:W-:Y:S01]  /*2ab0*/  UMOV UR4, 0x400 ;  /* 0x0000040000047882 */ /* 0x000fe20000000000 */
[----:B------:R-:W-:Y:S01]  /*2ac0*/  UMOV UR6, URZ ;  /* 0x000000ff00067c82 */ /* 0x000fe20008000000 */
[----:B------:R-:W-:-:S12]  /*2ad0*/  ULEA UR37, UR37, UR4, 0x18 ;  /* 0x0000000425257291 */ /* 0x000fd8000f8ec0ff */
.L_x_54:
[----:B------:R-:W-:Y:S02]  /*2ae0*/  LEA R0, R3, UR37, 0x3 ;  /* 0x0000002503007c11 */ /* 0x000fe4000f8e18ff */
[----:B------:R-:W-:-:S03]  /*2af0*/  SHF.L.U32 R5, R8, 0x1f, RZ ;  /* 0x0000001f08057819 */ /* 0x000fc600000006ff */
[----:B------:R-:W-:Y:S01]  /*2b00*/  VIADD R4, R0, 0x130 ;  /* 0x0000013000047836 */ /* 0x000fe20000000000 */
[----:B------:R-:W1:Y:S02]  /*2b10*/  SYNCS.PHASECHK.TRANS64.TRYWAIT P0, [R0+URZ+0x120], R5 ;  /* 0x00012005000075a7 */ /* 0x000e6400080011ff */
[----:B-1----:R-:W-:Y:S05]  /*2b20*/  @!P0 BRA `(.L_x_51) ;  /* 0x00000060009c8947 */ /* 0x002fea0003800000 */
.L_x_168:
[----:B------:R-:W-:Y:S01]  /*2b30*/  ULEA UR5, UR6, UR37, 0x3 ;  /* 0x0000002506057291 */ /* 0x000fe2000f8e18ff */
[----:B------:R-:W-:Y:S01]  /*2b40*/  PRMT R4, RZ, 0x654, R4 ;  /* 0x00000654ff047816 */ /* 0x000fe20000000004 */
[----:B-1----:R-:W-:Y:S01]  /*2b50*/  @!P2 IMAD.MOV.U32 R5, RZ, RZ, 0x10 ;  /* 0x00000010ff05a424 */ /* 0x002fe200078e00ff */
[----:B------:R-:W-:Y:S01]  /*2b60*/  SHF.L.U32 R7, R12, 0x1f, RZ ;  /* 0x0000001f0c077819 */ /* 0x000fe200000006ff */
[----:B------:R-:W-:Y:S01]  /*2b70*/  UIADD3 UR4, UPT, UPT, UR5, 0xc0, URZ ;  /* 0x000000c005047890 */ /* 0x000fe2000fffe0ff */
[----:B------:R1:W-:Y:S05]  /*2b80*/  SYNCS.ARRIVE.TRANS64.RED.A1T0 RZ, [R4+URZ], RZ ;  /* 0x000000ff04ff79a7 */ /* 0x0003ea00081004ff */
[----:B------:R-:W-:Y:S01]  /*2b90*/  IMAD.U32 R13, RZ, RZ, UR4 ;  /* 0x00000004ff0d7e24 */ /* 0x000fe2000f8e00ff */
[----:B------:R-:W2:Y:S04]  /*2ba0*/  SYNCS.PHASECHK.TRANS64.TRYWAIT P0, [UR5+0xd0], R7 ;  /* 0x0000d007ff0075a7 */ /* 0x000ea80008001105 */
[----:B------:R-:W-:Y:S01]  /*2bb0*/  PRMT R13, R10, 0x654, R13 ;  /* 0x000006540a0d7816 */ /* 0x000fe2000000000d */
[----:B-12---:R-:W-:Y:S06]  /*2bc0*/  @!P0 BRA `(.L_x_52) ;  /* 0x0000006000888947 */ /* 0x006fec0003800000 */
.L_x_170:
[----:B------:R-:W-:Y:S01]  /*2bd0*/  ULEA UR4, UR6, UR37, 0x4 ;  /* 0x0000002506047291 */ /* 0x000fe2000f8e20ff */
[----:B------:R-:W-:Y:S01]  /*2be0*/  SEL R2, R13, R2, !P2 ;  /* 0x000000020d027207 */ /* 0x000fe20005000000 */
[----:B------:R-:W-:Y:S01]  /*2bf0*/  UIADD3 UR5, UPT, UPT, UR5, 0xc0, URZ ;  /* 0x000000c005057890 */ /* 0x000fe2000fffe0ff */
[----:B-1----:R-:W-:Y:S01]  /*2c00*/  LEA R0, R11, UR37, 0x3 ;  /* 0x000000250b007c11 */ /* 0x002fe2000f8e18ff */
[----:B------:R-:W-:Y:S01]  /*2c10*/  UIADD3 UR4, UPT, UPT, UR4, 0x150, URZ ;  /* 0x0000015004047890 */ /* 0x000fe2000fffe0ff */
[----:B------:R1:W-:Y:S01]  /*2c20*/  @!P2 SYNCS.ARRIVE.TRANS64.RED RZ, [R2+URZ], R5 ;  /* 0x0000000502ffa9a7 */ /* 0x0003e200080004ff */
[----:B------:R-:W-:Y:S01]  /*2c30*/  UIADD3 UR6, UPT, UPT, UR6, 0x1, URZ ;  /* 0x0000000106067890 */ /* 0x000fe2000fffe0ff */
[----:B------:R-:W-:-:S03]  /*2c40*/  VIADD R3, R3, 0x1 ;  /* 0x0000000103037836 */ /* 0x000fc60000000000 */
[----:B------:R-:W-:Y:S02]  /*2c50*/  UISETP.NE.AND UP0, UPT, UR6, 0x2, UPT ;  /* 0x000000020600788c */ /* 0x000fe4000bf05270 */
[----:B------:R-:W-:Y:S01]  /*2c60*/  ISETP.NE.AND P0, PT, R3, 0x2, PT ;  /* 0x000000020300780c */ /* 0x000fe20003f05270 */
[----:B------:R-:W-:Y:S06]  /*2c70*/  UGETNEXTWORKID.BROADCAST [UR4], [UR5] ;  /* 0x00000000040073ca */ /* 0x000fec0008000100 */
[----:B------:R-:W-:Y:S02]  /*2c80*/  USEL UR4, URZ, 0x1, UP0 ;  /* 0x00000001ff047887 */ /* 0x000fe40008000000 */
[----:B------:R-:W-:-:S04]  /*2c90*/  USEL UR6, UR6, URZ, UP0 ;  /* 0x000000ff06067287 */ /* 0x000fc80008000000 */
[----:B------:R-:W-:Y:S02]  /*2ca0*/  LOP3.LUT R12, R12, UR4, RZ, 0x3c, !PT ;  /* 0x000000040c0c7c12 */ /* 0x000fe4000f8e3cff */
[----:B-1----:R-:W-:-:S04]  /*2cb0*/  SHF.L.U32 R5, R9, 0x1f, RZ ;  /* 0x0000001f09057819 */ /* 0x002fc800000006ff */
[----:B------:R-:W1:Y:S02]  /*2cc0*/  SYNCS.PHASECHK.TRANS64.TRYWAIT P1, [R0+URZ+0xc0], R5 ;  /* 0x0000c005000075a7 */ /* 0x000e6400080211ff */
[----:B-1----:R-:W-:Y:S05]  /*2cd0*/  @!P1 BRA `(.L_x_53) ;  /* 0x00000060005c9947 */ /* 0x002fea0003800000 */
.L_x_171:
[----:B------:R-:W-:Y:S01]  /*2ce0*/  LEA R4, R11, UR37, 0x4 ;  /* 0x000000250b047c11 */ /* 0x000fe2000f8e20ff */
[----:B-1----:R-:W-:Y:S01]  /*2cf0*/  VIADD R0, R0, 0xd0 ;  /* 0x000000d000007836 */ /* 0x002fe20000000000 */
[----:B------:R-:W-:Y:S01]  /*2d00*/  SEL R3, R3, RZ, P0 ;  /* 0x000000ff03037207 */ /* 0x000fe20000000000 */
[----:B------:R-:W-:-:S03]  /*2d10*/  VIADD R11, R11, 0x1 ;  /* 0x000000010b0b7836 */ /* 0x000fc60000000000 */
[----:B------:R-:W1:Y:S01]  /*2d20*/  LDS.128 R4, [R4+0x150] ;  /* 0x0001500004047984 */ /* 0x000e620000000c00 */
[----:B------:R-:W-:Y:S02]  /*2d30*/  PRMT R0, RZ, 0x654, R0 ;  /* 0x00000654ff007816 */ /* 0x000fe40000000000 */
[C---:B------:R-:W-:Y:S01]  /*2d40*/  ISETP.NE.AND P1, PT, R11.reuse, 0x2, PT ;  /* 0x000000020b00780c */ /* 0x040fe20003f25270 */
[----:B------:R-:W-:Y:S01]  /*2d50*/  @!PT LDS RZ, [RZ] ;  /* 0x00000000fffff984 */ /* 0x000fe20000000800 */
[----:B------:R-:W-:Y:S01]  /*2d60*/  @!PT LDS RZ, [RZ] ;  /* 0x00000000fffff984 */ /* 0x000fe20000000800 */
[----:B------:R-:W-:Y:S01]  /*2d70*/  @!PT LDS RZ, [RZ] ;  /* 0x00000000fffff984 */ /* 0x000fe20000000800 */
[----:B------:R-:W-:Y:S01]  /*2d80*/  @!PT LDS RZ, [RZ] ;  /* 0x00000000fffff984 */ /* 0x000fe20000000800 */
[----:B------:R2:W-:Y:S06]  /*2d90*/  MEMBAR.ALL.CTA ;  /* 0x0000000000007992 */ /* 0x0005ec0000008000 */
[----:B--2---:R-:W2:Y:S01]  /*2da0*/  FENCE.VIEW.ASYNC.S ;  /* 0x00000000000073c6 */ /* 0x004ea20000000000 */
[----:B------:R-:W-:Y:S01]  /*2db0*/  SEL R11, R11, RZ, P1 ;  /* 0x000000ff0b0b7207 */ /* 0x000fe20000800000 */
[----:B--2---:R2:W-:Y:S01]  /*2dc0*/  SYNCS.ARRIVE.TRANS64.RED.A1T0 RZ, [R0+URZ], RZ ;  /* 0x000000ff00ff79a7 */ /* 0x0045e200081004ff */
[----:B-1----:R-:W-:-:S02]  /*2dd0*/  LOP3.LUT P3, RZ, R6, 0x1, RZ, 0xc0, !PT ;  /* 0x0000000106ff7812 */ /* 0x002fc4000786c0ff */
[----:B------:R-:W-:-:S04]  /*2de0*/  SEL R5, RZ, 0x1, P0 ;  /* 0x00000001ff057807 */ /* 0x000fc80000000000 */
[----:B------:R-:W-:Y:S02]  /*2df0*/  LOP3.LUT R8, R8, R5, RZ, 0x3c, !PT ;  /* 0x0000000508087212 */ /* 0x000fe400078e3cff */
[----:B--2---:R-:W-:-:S04]  /*2e00*/  SEL R0, RZ, 0x1, P1 ;  /* 0x00000001ff007807 */ /* 0x004fc80000800000 */
[----:B------:R-:W-:Y:S01]  /*2e10*/  LOP3.LUT R9, R9, R0, RZ, 0x3c, !PT ;  /* 0x0000000009097212 */ /* 0x000fe200078e3cff */
[----:B------:R-:W-:Y:S06]  /*2e20*/  @P3 BRA `(.L_x_54) ;  /* 0xfffffffc002c3947 */ /* 0x000fec000383ffff */
[----:B------:R-:W-:Y:S01]  /*2e30*/  ULEA UR5, UR6, UR37, 0x3 ;  /* 0x0000002506057291 */ /* 0x000fe2000f8e18ff */
[----:B------:R-:W-:-:S08]  /*2e40*/  SHF.L.U32 R3, R12, 0x1f, RZ ;  /* 0x0000001f0c037819 */ /* 0x000fd000000006ff */
[----:B------:R-:W1:Y:S02]  /*2e50*/  SYNCS.PHASECHK.TRANS64 P0, [UR5+0xd0], R3 ;  /* 0x0000d003ff0075a7 */ /* 0x000e640008001005 */
[----:B-1----:R-:W-:Y:S05]  /*2e60*/  @P0 BRA `(.L_x_55) ;  /* 0x0000000000080947 */ /* 0x002fea0003800000 */
[----:B------:R-:W1:Y:S02]  /*2e70*/  SYNCS.PHASECHK.TRANS64.TRYWAIT P0, [UR5+0xd0], R3 ;  /* 0x0000d003ff0075a7 */ /* 0x000e640008001105 */
[----:B-1----:R-:W-:Y:S05]  /*2e80*/  @!P0 BRA `(.L_x_56) ;  /* 0x0000006000048947 */ /* 0x002fea0003800000 */
.L_x_55:
[----:B------:R-:W-:-:S04]  /*2e90*/  UIADD3 UR4, UPT, UPT, UR6, 0x1, URZ ;  /* 0x0000000106047890 */ /* 0x000fc8000fffe0ff */
[----:B------:R-:W-:-:S04]  /*2ea0*/  UISETP.NE.AND UP0, UPT, UR4, 0x2, UPT ;  /* 0x000000020400788c */ /* 0x000fc8000bf05270 */
[----:B------:R-:W-:Y:S02]  /*2eb0*/  USEL UR7, URZ, 0x1, UP0 ;  /* 0x00000001ff077887 */ /* 0x000fe40008000000 */
[----:B------:R-:W-:-:S04]  /*2ec0*/  USEL UR4, UR4, URZ, UP0 ;  /* 0x000000ff04047287 */ /* 0x000fc80008000000 */
[----:B------:R-:W-:Y:S01]  /*2ed0*/  ULEA UR4, UR4, UR37, 0x3 ;  /* 0x0000002504047291 */ /* 0x000fe2000f8e18ff */
[----:B-1----:R-:W-:-:S04]  /*2ee0*/  LOP3.LUT R3, R12, UR7, RZ, 0x3c, !PT ;  /* 0x000000070c037c12 */ /* 0x002fc8000f8e3cff */
[----:B------:R-:W-:-:S04]  /*2ef0*/  SHF.L.U32 R0, R3, 0x1f, RZ ;  /* 0x0000001f03007819 */ /* 0x000fc800000006ff */
[----:B------:R-:W1:Y:S02]  /*2f00*/  SYNCS.PHASECHK.TRANS64 P0, [UR4+0xd0], R0 ;  /* 0x0000d000ff0075a7 */ /* 0x000e640008001004 */
[----:B-1----:R-:W-:Y:S05]  /*2f10*/  @P0 EXIT ;  /* 0x000000000000094d */ /* 0x002fea0003800000 */
[----:B------:R-:W-:Y:S02]  /*2f20*/  SHF.L.U32 R3, R3, 0x1f, RZ ;  /* 0x0000001f03037819 */ /* 0x000fe400000006ff */
[----:B------:R-:W-:-:S07]  /*2f30*/  MOV R0, UR4 ;  /* 0x0000000400007c02 */ /* 0x000fce0008000f00 */
.L_x_57:
[----:B-1----:R1:W2:Y:S02]  /*2f40*/  SYNCS.PHASECHK.TRANS64.TRYWAIT P0, [R0+URZ+0xd0], R3 ;  /* 0x0000d003000075a7 */ /* 0x0022a400080011ff */
[----:B--2---:R-:W-:Y:S05]  /*2f50*/  @!P0 NANOSLEEP.SYNCS 0x989680 ;  /* 0x009896800000895d */ /* 0x004fea0003900000 */
[----:B------:R-:W2:Y:S02]  /*2f60*/  @!P0 SYNCS.PHASECHK.TRANS64 P0, [R0+URZ+0xd0], R3 ;  /* 0x0000d003000085a7 */ /* 0x000ea400080010ff */
[----:B--2---:R-:W-:Y:S05]  /*2f70*/  @P0 EXIT ;  /* 0x000000000000094d */ /* 0x004fea0003800000 */
[----:B------:R-:W-:Y:S05]  /*2f80*/  BRA `(.L_x_57) ;  /* 0xfffffffc00ec7947 */ /* 0x000fea000383ffff */
.L_x_50:
[----:B------:R-:W-:Y:S05]  /*2f90*/  BRA.U UP4, `(.L_x_58) ;  /* 0x0000001104d07547 */ /* 0x000fea000b800000 */
[----:B------:R-:W-:Y:S01]  /*2fa0*/  UMOV UR6, 0x40 ;  /* 0x0000004000067882 */ /* 0x000fe20000000000 */
[----:B------:R-:W-:Y:S01]  /*2fb0*/  NOP ;  /* 0x0000000000007918 */ /* 0x000fe20000000000 */
[----:B------:R-:W-:Y:S01]  /*2fc0*/  ULEA UR6, UR37, UR6, 0x18 ;  /* 0x0000000625067291 */ /* 0x000fe2000f8ec0ff */
[----:B------:R-:W-:Y:S02]  /*2fd0*/  UMOV UR7, 0x400 ;  /* 0x0000040000077882 */ /* 0x000fe40000000000 */
[----:B------:R-:W-:-:S06]  /*2fe0*/  ULEA UR37, UR37, UR7, 0x18 ;  /* 0x0000000725257291 */ /* 0x000fcc000f8ec0ff */
[----:B------:R-:W1:Y:S02]  /*2ff0*/  LDS.U8 R2, [UR6+0x1c] ;  /* 0x00001c06ff027984 */ /* 0x000e640008000000 */
[----:B-1----:R-:W-:-:S13]  /*3000*/  ISETP.NE.AND P0, PT, R2, RZ, PT ;  /* 0x000000ff0200720c */ /* 0x002fda0003f05270 */
[----:B------:R-:W-:Y:S05]  /*3010*/  @P0 BRA `(.L_x_59) ;  /* 0x0000000400080947 */ /* 0x000fea0003800000 */
[----:B------:R-:W-:Y:S02]  /*3020*/  UISETP.NE.U32.AND UP0, UPT, UR5, 0x1, UPT ;  /* 0x000000010500788c */ /* 0x000fe4000bf05070 */
[----:B------:R-:W-:-:S07]  /*3030*/  UIADD3 UR8, UPT, UPT, UR6, 0x8, URZ ;  /* 0x0000000806087890 */ /* 0x000fce000fffe0ff */
[----:B------:R-:W-:Y:S05]  /*3040*/  BRA.U !UP0, `(.L_x_60) ;  /* 0x00000001089c7547 */ /* 0x000fea000b800000 */
[----:B------:R-:W-:Y:S01]  /*3050*/  ELECT P0, URZ, PT ;  /* 0x0000000000ff782f */ /* 0x000fe20003800000 */
[----:B------:R-:W-:-:S12]  /*3060*/  BSSY B0, `(.L_x_60) ;  /* 0x0000025000007945 */ /* 0x000fd80003800000 */
[----:B------:R-:W-:Y:S05]  /*3070*/  @!P0 BRA `(.L_x_61) ;  /* 0x00000000008c8947 */ /* 0x000fea0003800000 */
[----:B------:R-:W-:-:S05]  /*3080*/  UMOV UR7, 0x10 ;  /* 0x0000001000077882 */ /* 0x000fca0000000000 */
[----:B------:R-:W-:Y:S04]  /*3090*/  DEPBAR.LE SB1, 0x36 ;  /* 0x00009d800000791a */ /* 0x000fe80000000000 */
[----:B------:R-:W1:Y:S02]  /*30a0*/  UTCATOMSWS.2CTA.FIND_AND_SET.ALIGN UP1, UR7, UR7 ;  /* 0x00000007000775e3 */ /* 0x000e640008220800 */
[----:B-1----:R-:W-:Y:S01]  /*30b0*/  MOV R11, UR7 ;  /* 0x00000007000b7c02 */ /* 0x002fe20008000f00 */
[----:B------:R-:W-:Y:S06]  /*30c0*/  BRA.U UP1, `(.L_x_62) ;  /* 0x0000000101187547 */ /* 0x000fec000b800000 */
.L_x_63:
[----:B------:R-:W-:Y:S05]  /*30d0*/  NANOSLEEP 0x64 ;  /* 0x000000640000795d */ /* 0x000fea0003800000 */
[----:B------:R-:W-:-:S05]  /*30e0*/  UMOV UR7, 0x10 ;  /* 0x0000001000077882 */ /* 0x000fca0000000000 */
[----:B------:R-:W-:Y:S04]  /*30f0*/  DEPBAR.LE SB1, 0x36 ;  /* 0x00009d800000791a */ /* 0x000fe80000000000 */
[----:B------:R-:W1:Y:S02]  /*3100*/  UTCATOMSWS.2CTA.FIND_AND_SET.ALIGN UP1, UR7, UR7 ;  /* 0x00000007000775e3 */ /* 0x000e640008220800 */
[----:B-1----:R-:W-:Y:S01]  /*3110*/  MOV R11, UR7 ;  /* 0x00000007000b7c02 */ /* 0x002fe20008000f00 */
[----:B------:R-:W-:Y:S05]  /*3120*/  BRA.U !UP1, `(.L_x_63) ;  /* 0xfffffffd09e87547 */ /* 0x000fea000b83ffff */
.L_x_62:
[----:B------:R-:W1:Y:S01]  /*3130*/  LDS R5, [UR6+0x10] ;  /* 0x00001006ff057984 */ /* 0x000e620008000800 */
[----:B------:R-:W-:Y:S01]  /*3140*/  IMAD.U32 R3, RZ, RZ, UR37 ;  /* 0x00000025ff037e24 */ /* 0x000fe2000f8e00ff */
[----:B------:R-:W-:-:S03]  /*3150*/  MOV R2, UR4 ;  /* 0x0000000400027c02 */ /* 0x000fc60008000f00 */
[----:B------:R-:W-:Y:S01]  /*3160*/  VIADD R3, R3, 0x170 ;  /* 0x0000017003037836 */ /* 0x000fe20000000000 */
[----:B-1----:R-:W-:-:S04]  /*3170*/  SHF.L.U32 R5, R5, 0x1f, RZ ;  /* 0x0000001f05057819 */ /* 0x002fc800000006ff */
[----:B------:R-:W1:Y:S02]  /*3180*/  SYNCS.PHASECHK.TRANS64.TRYWAIT P0, [UR6+0x8], R5 ;  /* 0x00000805ff0075a7 */ /* 0x000e640008001106 */
[----:B-1----:R-:W-:Y:S05]  /*3190*/  @P0 BRA `(.L_x_64) ;  /* 0x0000000000080947 */ /* 0x002fea0003800000 */
[----:B------:R-:W1:Y:S02]  /*31a0*/  SYNCS.PHASECHK.TRANS64.TRYWAIT P0, [UR6+0x8], R5 ;  /* 0x00000805ff0075a7 */ /* 0x000e640008001106 */
[----:B-1----:R-:W-:Y:S05]  /*31b0*/  @!P0 BRA `(.L_x_65) ;  /* 0x0000005c00508947 */ /* 0x002fea0003800000 */
.L_x_64:
[----:B-1----:R-:W-:Y:S01]  /*31c0*/  HFMA2 R4, -RZ, RZ, 0, 5.9604644775390625e-08 ;  /* 0x00000001ff047431 */ /* 0x002fe200000001ff */
[----:B------:R-:W-:Y:S01]  /*31d0*/  UPRMT UR7, UR4, 0x654, UR8 ;  /* 0x0000065404077896 */ /* 0x000fe20008000008 */
[----:B------:R-:W-:Y:S01]  /*31e0*/  IMAD.MOV.U32 R6, RZ, RZ, 0xffff ;  /* 0x0000ffffff067424 */ /* 0x000fe200078e00ff */
[----:B------:R-:W-:Y:S01]  /*31f0*/  PRMT R2, R2, 0x654, R3 ;  /* 0x0000065402027816 */ /* 0x000fe20000000003 */
[----:B------:R-:W-:Y:S02]  /*3200*/  IMAD.MOV.U32 R5, RZ, RZ, 0x4 ;  /* 0x00000004ff057424 */ /* 0x000fe400078e00ff */
[----:B------:R-:W-:Y:S01]  /*3210*/  IMAD.SHL.U32 R9, R11, 0x20, RZ ;  /* 0x000000200b097824 */ /* 0x000fe200078e00ff */
[----:B------:R-:W-:Y:S02]  /*3220*/  MOV R3, UR7 ;  /* 0x0000000700037c02 */ /* 0x000fe40008000f00 */
[-C--:B------:R-:W-:Y:S01]  /*3230*/  SHF.L.U32 R7, R6, R11.reuse, RZ ;  /* 0x0000000b06077219 */ /* 0x080fe200000006ff */
[----:B------:R1:W-:Y:S01]  /*3240*/  SYNCS.ARRIVE.TRANS64.RED RZ, [UR7], R5 ;  /* 0x00000005ffff79a7 */ /* 0x0003e20008000407 */
[----:B------:R-:W-:Y:S01]  /*3250*/  SHF.L.U32 R6, R4, R11, RZ ;  /* 0x0000000b04067219 */ /* 0x000fe200000006ff */
[----:B------:R1:W-:Y:S04]  /*3260*/  STS [UR37+0x170], R9 ;  /* 0x00017009ff007988 */ /* 0x0003e80008000825 */
[----:B------:R1:W-:Y:S04]  /*3270*/  STAS [R2.64], R11 ;  /* 0x0000000b02007dbd */ /* 0x0003e8000c0008ff */
[----:B------:R1:W-:Y:S04]  /*3280*/  ATOMS.OR RZ, [UR6+0x14], R7 ;  /* 0x00001407ffff798c */ /* 0x0003e8000b000006 */
[----:B------:R1:W-:Y:S04]  /*3290*/  ATOMS.OR RZ, [UR6+0x18], R6 ;  /* 0x00001806ffff798c */ /* 0x0003e8000b000006 */
[----:B------:R1:W-:Y:S02]  /*32a0*/  ATOMS.XOR RZ, [UR6+0x10], R4 ;  /* 0x00001004ffff798c */ /* 0x0003e4000b800006 */
.L_x_61:
[----:B------:R-:W-:Y:S05]  /*32b0*/  BSYNC B0 ;  /* 0x0000000000007941 */ /* 0x000fea0003800000 */
.L_x_60:
[----:B------:R-:W-:Y:S05]  /*32c0*/  BRA.U UP0, `(.L_x_66) ;  /* 0x00000001006c7547 */ /* 0x000fea000b800000 */
[----:B------:R-:W-:-:S03]  /*32d0*/  UMOV UR7, 0xffffffff ;  /* 0xffffffff00077882 */ /* 0x000fc60000000000 */
[----:B------:R-:W-:Y:S05]  /*32e0*/  BRA.DIV UR7, `(.L_x_67) ;  /* 0x0000005e071c7947 */ /* 0x000fea000b800000 */
[----:B------:R-:W-:-:S13]  /*32f0*/  ELECT P6, URZ, PT ;  /* 0x0000000000ff782f */ /* 0x000fda00038c0000 */
.L_x_175:
[----:B------:R-:W-:Y:S05]  /*3300*/  @!P6 BRA `(.L_x_66) ;  /* 0x00000000005ce947 */ /* 0x000fea0003800000 */
[----:B-1----:R-:W1:Y:S02]  /*3310*/  LDS R3, [UR6+0x10] ;  /* 0x00001006ff037984 */ /* 0x002e640008000800 */
[----:B-1----:R-:W-:-:S04]  /*3320*/  SHF.L.U32 R3, R3, 0x1f, RZ ;  /* 0x0000001f03037819 */ /* 0x002fc800000006ff */
[----:B------:R-:W1:Y:S02]  /*3330*/  SYNCS.PHASECHK.TRANS64.TRYWAIT P0, [UR6+0x8], R3 ;  /* 0x00000803ff0075a7 */ /* 0x000e640008001106 */
[----:B-1----:R-:W-:Y:S05]  /*3340*/  @P0 BRA `(.L_x_68) ;  /* 0x0000000000080947 */ /* 0x002fea0003800000 */
[----:B------:R-:W1:Y:S02]  /*3350*/  SYNCS.PHASECHK.TRANS64.TRYWAIT P0, [UR6+0x8], R3 ;  /* 0x00000803ff0075a7 */ /* 0x000e640008001106 */
[----:B-1----:R-:W-:Y:S05]  /*3360*/  @!P0 BRA `(.L_x_69) ;  /* 0x0000005c001c8947 */ /* 0x002fea0003800000 */
.L_x_68:
[----:B------:R-:W2:Y:S01]  /*3370*/  LDS R5, [UR37+0x170] ;  /* 0x00017025ff057984 */ /* 0x000ea20008000800 */
[----:B-1----:R-:W-:Y:S02]  /*3380*/  HFMA2 R2, -RZ, RZ, 0, 5.9604644775390625e-08 ;  /* 0x00000001ff027431 */ /* 0x002fe400000001ff */
[----:B------:R-:W-:Y:S01]  /*3390*/  IMAD.MOV.U32 R3, RZ, RZ, 0xffff ;  /* 0x0000ffffff037424 */ /* 0x000fe200078e00ff */
[----:B------:R-:W-:Y:S01]  /*33a0*/  UPRMT UR7, UR4, 0x654, UR8 ;  /* 0x0000065404077896 */ /* 0x000fe20008000008 */
[----:B--2---:R-:W-:-:S03]  /*33b0*/  IMAD.SHL.U32 R4, R5, 0x20, RZ ;  /* 0x0000002005047824 */ /* 0x004fc600078e00ff */
[-C--:B------:R-:W-:Y:S02]  /*33c0*/  SHF.L.U32 R3, R3, R5.reuse, RZ ;  /* 0x0000000503037219 */ /* 0x080fe400000006ff */
[----:B------:R-:W-:Y:S01]  /*33d0*/  SHF.L.U32 R5, R2, R5, RZ ;  /* 0x0000000502057219 */ /* 0x000fe200000006ff */
[----:B------:R2:W-:Y:S04]  /*33e0*/  STS [UR37+0x170], R4 ;  /* 0x00017004ff007988 */ /* 0x0005e80008000825 */
[----:B------:R2:W-:Y:S04]  /*33f0*/  ATOMS.OR RZ, [UR6+0x14], R3 ;  /* 0x00001403ffff798c */ /* 0x0005e8000b000006 */
[----:B------:R2:W-:Y:S01]  /*3400*/  ATOMS.OR RZ, [UR6+0x18], R5 ;  /* 0x00001805ffff798c */ /* 0x0005e2000b000006 */
[----:B------:R-:W-:Y:S03]  /*3410*/  SYNCS.ARRIVE.TRANS64.RED.A1T0 RZ, [UR7], RZ ;  /* 0x000000ffffff79a7 */ /* 0x000fe60008100407 */
[----:B------:R2:W-:Y:S01]  /*3420*/  ATOMS.XOR RZ, [UR6+0x10], R2 ;  /* 0x00001002ffff798c */ /* 0x0005e2000b800006 */
[----:B------:R-:W-:Y:S05]  /*3430*/  BRA `(.L_x_66) ;  /* 0x0000000000107947 */ /* 0x000fea0003800000 */
.L_x_59:
[----:B------:R-:W-:-:S05]  /*3440*/  MOV R2, 0xffffffff ;  /* 0xffffffff00027802 */ /* 0x000fca0000000f00 */
[----:B------:R1:W-:Y:S02]  /*3450*/  STS [UR37+0x170], R2 ;  /* 0x00017002ff007988 */ /* 0x0003e40008000825 */
[----:B-1----:R-:W-:Y:S02]  /*3460*/  MOV R2, 0x3480 ;  /* 0x0000348000027802 */ /* 0x002fe40000000f00 */
[----:B-----5:R-:W-:Y:S05]  /*3470*/  CALL.REL.NOINC `($__internal_1_$__cuda_sm10x_tcgen05_guardrail_trap_phase_invalid_during_alloc) ;  /* 0x0000006000f07944 */ /* 0x020fea0003c00000 */
.L_x_66:
[----:B------:R-:W-:Y:S05]  /*3480*/  WARPSYNC.ALL ;  /* 0x0000000000007948 */ /* 0x000fea0003800000 */
[----:B------:R-:W3:Y:S01]  /*3490*/  S2UR UR7, SR_CgaCtaId ;  /* 0x00000000000779c3 */ /* 0x000ee20000008800 */
[----:B------:R-:W-:Y:S01]  /*34a0*/  UMOV UR6, 0x400 ;  /* 0x0000040000067882 */ /* 0x000fe20000000000 */
[----:B------:R-:W-:-:S06]  /*34b0*/  NOP ;  /* 0x0000000000007918 */ /* 0x000fcc0000000000 */
[----:B------:R-:W-:Y:S06]  /*34c0*/  BAR.ARV 0x6, 0xa0 ;  /* 0x0182800000007b1d */ /* 0x000fec0000002000 */
[----:B------:R-:W4:Y:S01]  /*34d0*/  LDCU UR8, c[0x0][0x38c] ;  /* 0x00007180ff0877ac */ /* 0x000f220008000800 */
[----:B------:R-:W-:Y:S01]  /*34e0*/  LOP3.LUT R0, R0, 0xffff, RZ, 0xc0, !PT ;  /* 0x0000ffff00007812 */ /* 0x000fe200078ec0ff */
[----:B-1----:R-:W-:Y:S01]  /*34f0*/  IMAD.MOV.U32 R9, RZ, RZ, 0x1 ;  /* 0x00000001ff097424 */ /* 0x002fe200078e00ff */
[----:B------:R-:W-:Y:S01]  /*3500*/  LOP3.LUT R8, R8, 0xffff, RZ, 0xc0, !PT ;  /* 0x0000ffff08087812 */ /* 0x000fe200078ec0ff */
[----:B------:R-:W-:Y:S01]  /*3510*/  UMOV UR17, URZ ;  /* 0x000000ff00117c82 */ /* 0x000fe20008000000 */
[----:B------:R-:W-:Y:S01]  /*3520*/  R2UR UR11, R0 ;  /* 0x00000000000b72ca */ /* 0x000fe200000e0000 */
[----:B------:R-:W-:Y:S01]  /*3530*/  UMOV UR16, URZ ;  /* 0x000000ff00107c82 */ /* 0x000fe20008000000 */
[----:B------:R-:W-:Y:S01]  /*3540*/  R2UR UR12, R8 ;  /* 0x00000000080c72ca */ /* 0x000fe200000e0000 */
[----:B------:R-:W-:Y:S01]  /*3550*/  IMAD.MOV.U32 R8, RZ, RZ, RZ ;  /* 0x000000ffff087224 */ /* 0x000fe200078e00ff */
[----:B------:R-:W-:Y:S01]  /*3560*/  UMOV UR15, URZ ;  /* 0x000000ff000f7c82 */ /* 0x000fe20008000000 */
[----:B---3--:R-:W-:-:S02]  /*3570*/  ULEA UR7, UR7, UR6, 0x18 ;  /* 0x0000000607077291 */ /* 0x008fc4000f8ec0ff */
[----:B------:R-:W-:Y:S02]  /*3580*/  UISETP.NE.AND UP2, UPT, UR5, URZ, UPT ;  /* 0x000000ff0500728c */ /* 0x000fe4000bf45270 */
[----:B------:R-:W-:Y:S02]  /*3590*/  UIADD3 UR20, UPT, UPT, UR7, 0x4300, URZ ;  /* 0x0000430007147890 */ /* 0x000fe4000fffe0ff */
[----:B------:R-:W-:Y:S02]  /*35a0*/  UIADD3 UR19, UPT, UPT, UR7, 0x12300, URZ ;  /* 0x0001230007137890 */ /* 0x000fe4000fffe0ff */
[----:B----4-:R-:W-:Y:S01]  /*35b0*/  UIADD3 UR8, UPT, UPT, UR8, 0x3f, URZ ;  /* 0x0000003f08087890 */ /* 0x010fe2000fffe0ff */
[----:B--2---:R-:W1:Y:S01]  /*35c0*/  LDS R2, [UR7+0x170] ;  /* 0x00017007ff027984 */ /* 0x004e620008000800 */
[----:B------:R-:W-:Y:S02]  /*35d0*/  USHF.R.U32.HI UR20, URZ, 0x4, UR20 ;  /* 0x00000004ff147899 */ /* 0x000fe40008011614 */
[----:B------:R-:W-:-:S02]  /*35e0*/  USHF.R.S32.HI UR6, URZ, 0x1f, UR8 ;  /* 0x0000001fff067899 */ /* 0x000fc40008011408 */
[----:B------:R-:W-:Y:S02]  /*35f0*/  USHF.R.U32.HI UR19, URZ, 0x4, UR19 ;  /* 0x00000004ff137899 */ /* 0x000fe40008011613 */
[----:B------:R-:W-:Y:S01]  /*3600*/  ULEA.HI UR6, UR6, UR8, URZ, 0x6 ;  /* 0x0000000806067291 */ /* 0x000fe2000f8f30ff */
[----:B------:R-:W-:Y:S01]  /*3610*/  UMOV UR28, 0x0 ;  /* 0x00000000001c7882 */ /* 0x000fe20000000000 */
[----:B------:R-:W-:Y:S02]  /*3620*/  UMOV UR29, 0x8218010 ;  /* 0x08218010001d7882 */ /* 0x000fe40000000000 */
[----:B------:R-:W-:Y:S02]  /*3630*/  USHF.R.S32.HI UR6, URZ, 0x6, UR6 ;  /* 0x00000006ff067899 */ /* 0x000fe40008011406 */
[----:B------:R-:W-:Y:S02]  /*3640*/  ULOP3.LUT UR20, UR20, 0x3fff, URZ, 0xc0, !UPT ;  /* 0x00003fff14147892 */ /* 0x000fe4000f8ec0ff */
[----:B------:R-:W-:-:S02]  /*3650*/  UISETP.LT.AND UP0, UPT, UR6, 0x1, UPT ;  /* 0x000000010600788c */ /* 0x000fc4000bf01270 */
[----:B------:R-:W-:Y:S02]  /*3660*/  ULOP3.LUT UR19, UR19, 0x3fff, URZ, 0xc0, !UPT ;  /* 0x00003fff13137892 */ /* 0x000fe4000f8ec0ff */
[----:B------:R-:W-:Y:S01]  /*3670*/  USEL UR18, UR6, 0x1, !UP0 ;  /* 0x0000000106127887 */ /* 0x000fe2000c000000 */
[----:B------:R-:W-:Y:S01]  /*3680*/  UMOV UR26, 0x0 ;  /* 0x00000000001a7882 */ /* 0x000fe20000000000 */
[----:B------:R-:W-:Y:S01]  /*3690*/  UMOV UR27, 0x8218010 ;  /* 0x08218010001b7882 */ /* 0x000fe20000000000 */
[----:B------:R-:W-:Y:S01]  /*36a0*/  UMOV UR24, 0x0 ;  /* 0x0000000000187882 */ /* 0x000fe20000000000 */
[----:B------:R-:W-:Y:S01]  /*36b0*/  UMOV UR25, 0x8218010 ;  /* 0x0821801000197882 */ /* 0x000fe20000000000 */
[----:B------:R-:W-:Y:S01]  /*36c0*/  UMOV UR22, 0x0 ;  /* 0x0000000000167882 */ /* 0x000fe20000000000 */
[----:B------:R-:W-:Y:S01]  /*36d0*/  UMOV UR23, 0x8218010 ;  /* 0x0821801000177882 */ /* 0x000fe20000000000 */
[----:B-1----:R-:W-:Y:S02]  /*36e0*/  R2UR UR21, R2 ;  /* 0x00000000021572ca */ /* 0x002fe400000e0000 */
[----:B------:R-:W-:-:S13]  /*36f0*/  CS2R R2, SRZ ;  /* 0x0000000000027805 */ /* 0x000fda000001ff00 */
.L_x_77:
[C---:B------:R-:W-:Y:S02]  /*3700*/  LEA R0, R8.reuse, UR7, 0x3 ;  /* 0x0000000708007c11 */ /* 0x040fe4000f8e18ff */
[----:B------:R-:W-:Y:S02]  /*3710*/  SHF.L.U32 R5, R3, 0x1f, RZ ;  /* 0x0000001f03057819 */ /* 0x000fe400000006ff */
[----:B------:R-:W-:Y:S02]  /*3720*/  LEA R4, R8, UR7, 0x4 ;  /* 0x0000000708047c11 */ /* 0x000fe4000f8e20ff */
[----:B------:R-:W1:Y:S02]  /*3730*/  SYNCS.PHASECHK.TRANS64.TRYWAIT P0, [R0+URZ+0xc0], R5 ;  /* 0x0000c005000075a7 */ /* 0x000e6400080011ff */
[----:B-1-34-:R-:W-:Y:S05]  /*3740*/  @!P0 BRA `(.L_x_70) ;  /* 0x00000058003c8947 */ /* 0x01afea0003800000 */
.L_x_176:
[----:B-1----:R-:W1:Y:S01]  /*3750*/  LDS.128 R4, [R4+0x150] ;  /* 0x0001500004047984 */ /* 0x002e620000000c00 */
[----:B------:R-:W-:Y:S02]  /*3760*/  VIADD R0, R0, 0xd0 ;  /* 0x000000d000007836 */ /* 0x000fe40000000000 */
[----:B------:R-:W-:Y:S01]  /*3770*/  VIADD R8, R8, 0x1 ;  /* 0x0000000108087836 */ /* 0x000fe20000000000 */
[----:B------:R-:W-:Y:S01]  /*3780*/  @!PT LDS RZ, [RZ] ;  /* 0x00000000fffff984 */ /* 0x000fe20000000800 */
[----:B------:R-:W-:Y:S01]  /*3790*/  @!PT LDS RZ, [RZ] ;  /* 0x00000000fffff984 */ /* 0x000fe20000000800 */
[----:B------:R-:W-:Y:S01]  /*37a0*/  @!PT LDS RZ, [RZ] ;  /* 0x00000000fffff984 */ /* 0x000fe20000000800 */
[----:B------:R-:W-:Y:S01]  /*37b0*/  @!PT LDS RZ, [RZ] ;  /* 0x00000000fffff984 */ /* 0x000fe20000000800 */
[----:B------:R2:W-:Y:S06]  /*37c0*/  MEMBAR.ALL.CTA ;  /* 0x0000000000007992 */ /* 0x0005ec0000008000 */
[----:B--2---:R-:W2:Y:S01]  /*37d0*/  FENCE.VIEW.ASYNC.S ;  /* 0x00000000000073c6 */ /* 0x004ea20000000000 */
[----:B------:R-:W-:-:S04]  /*37e0*/  PRMT R0, RZ, 0x654, R0 ;  /* 0x00000654ff007816 */ /* 0x000fc80000000000 */
[----:B--2---:R2:W-:Y:S01]  /*37f0*/  SYNCS.ARRIVE.TRANS64.RED.A1T0 RZ, [R0+URZ], RZ ;  /* 0x000000ff00ff79a7 */ /* 0x0045e200081004ff */
[----:B-1----:R-:W-:Y:S01]  /*3800*/  LOP3.LUT P1, RZ, R6, 0x1, RZ, 0xc0, !PT ;  /* 0x0000000106ff7812 */ /* 0x002fe2000782c0ff */
[----:B--2---:R-:W-:-:S12]  /*3810*/  BRA.U UP2, `(.L_x_71) ;  /* 0x0000000502087547 */ /* 0x004fd8000b800000 */
[----:B------:R-:W1:Y:S01]  /*3820*/  LDCU UR8, c[0x0][0x38c] ;  /* 0x00007180ff0877ac */ /* 0x000e620008000800 */
[----:B------:R-:W-:Y:S02]  /*3830*/  PLOP3.LUT P2, PT, PT, PT, PT, 0x80, 0x8 ;  /* 0x000000000008781c */ /* 0x000fe40003f4f070 */
[----:B------:R-:W-:Y:S01]  /*3840*/  SHF.L.U32 R5, R9, 0x1f, RZ ;  /* 0x0000001f09057819 */ /* 0x000fe200000006ff */
[----:B------:R-:W-:Y:S02]  /*3850*/  ULEA UR9, UR17, UR7, 0x3 ;  /* 0x0000000711097291 */ /* 0x000fe4000f8e18ff */
[----:B------:R-:W-:Y:S02]  /*3860*/  ULEA UR10, UR17, UR21, 0x6 ;  /* 0x00000015110a7291 */ /* 0x000fe4000f8e30ff */
[----:B-1----:R-:W-:-:S06]  /*3870*/  UISETP.GE.AND UP0, UPT, UR8, 0x1, UPT ;  /* 0x000000010800788c */ /* 0x002fcc000bf06270 */
[----:B------:R-:W-:-:S05]  /*3880*/  PLOP3.LUT P0, PT, PT, PT, UP0, 0x80, 0x8 ;  /* 0x000000000008781c */ /* 0x000fca0003f0f008 */
[----:B------:R-:W-:-:S08]  /*3890*/  @UP0 ULEA UR8, UR16, UR7, 0x3 ;  /* 0x0000000710080291 */ /* 0x000fd0000f8e18ff */
[----:B------:R-:W-:-:S04]  /*38a0*/  @P0 SHF.L.U32 R0, R2, 0x1f, RZ ;  /* 0x0000001f02000819 */ /* 0x000fc800000006ff */
[----:B------:R1:W2:Y:S01]  /*38b0*/  @P0 SYNCS.PHASECHK.TRANS64.TRYWAIT P2, [UR8], R0 ;  /* 0x00000000ff0005a7 */ /* 0x0002a20008041108 */
[----:B------:R-:W3:Y:S02]  /*38c0*/  SYNCS.PHASECHK.TRANS64.TRYWAIT P0, [UR9+0x100], R5 ;  /* 0x00010005ff0075a7 */ /* 0x000ee40008001109 */
[----:B-123--:R-:W-:Y:S05]  /*38d0*/  @!P0 BRA `(.L_x_72) ;  /* 0x0000005400ec8947 */ /* 0x00efea0003800000 */
.L_x_178:
[----:B------:R-:W-:Y:S01]  /*38e0*/  UMOV UR14, UR15 ;  /* 0x0000000f000e7c82 */ /* 0x000fe20008000000 */
[----:B------:R-:W-:Y:S05]  /*38f0*/  BRA.U !UP0, `(.L_x_73) ;  /* 0x0000000108c07547 */ /* 0x000fea000b800000 */
[----:B------:R-:W-:Y:S02]  /*3900*/  UIADD3 UR14, UPT, UPT, UR18, UR15, URZ ;  /* 0x0000000f120e7290 */ /* 0x000fe4000fffe0ff */
[----:B------:R-:W-:Y:S01]  /*3910*/  UPLOP3.LUT UP3, UPT, UPT, UPT, UPT, 0x40, 0x4 ;  /* 0x000000000004789c */ /* 0x000fe20003f6e870 */
[----:B------:R-:W-:Y:S01]  /*3920*/  UMOV UR13, UR6 ;  /* 0x00000006000d7c82 */ /* 0x000fe20008000000 */
[----:B------:R-:W-:-:S09]  /*3930*/  UMOV UR46, UR16 ;  /* 0x00000010002e7c82 */ /* 0x000fd20008000000 */
.L_x_76:
[----:B--2---:R-:W-:Y:S01]  /*3940*/  ULEA UR8, UR46, UR7, 0x3 ;  /* 0x000000072e087291 */ /* 0x004fe2000f8e18ff */
[----:B---3--:R-:W-:Y:S11]  /*3950*/  @P2 BRA `(.L_x_74) ;  /* 0x00000000000c2947 */ /* 0x008ff60003800000 */
[----:B-1----:R-:W-:Y:S04]  /*3960*/  SHF.L.U32 R5, R2, 0x1f, RZ ;  /* 0x0000001f02057819 */ /* 0x002fe800000006ff */
[----:B------:R-:W1:Y:S02]  /*3970*/  SYNCS.PHASECHK.TRANS64.TRYWAIT P0, [UR8], R5 ;  /* 0x00000005ff0075a7 */ /* 0x000e640008001108 */
[----:B-1----:R-:W-:Y:S05]  /*3980*/  @!P0 BRA `(.L_x_75) ;  /* 0x0000005400d88947 */ /* 0x002fea0003800000 */
.L_x_74:
[----:B------:R-:W-:Y:S01]  /*3990*/  UISETP.NE.AND UP0, UPT, UR13, 0x1, UPT ;  /* 0x000000010d00788c */ /* 0x000fe2000bf05270 */
[----:B------:R-:W-:Y:S01]  /*39a0*/  PLOP3.LUT P2, PT, PT, PT, PT, 0x80, 0x8 ;  /* 0x000000000008781c */ /* 0x000fe20003f4f070 */
[----:B------:R-:W-:Y:S02]  /*39b0*/  UIADD3 UR16, UPT, UPT, UR46, 0x1, URZ ;  /* 0x000000012e107890 */ /* 0x000fe4000fffe0ff */
[----:B------:R-:W-:Y:S02]  /*39c0*/  ULEA UR32, UR46, UR20, 0x9 ;  /* 0x000000142e207291 */ /* 0x000fe4000f8e48ff */
[----:B------:R-:W-:Y:S01]  /*39d0*/  UISETP.NE.AND UP1, UPT, UR16, 0x7, UPT ;  /* 0x000000071000788c */ /* 0x000fe2000bf25270 */
[----:B------:R-:W-:Y:S01]  /*39e0*/  PLOP3.LUT P0, PT, PT, PT, UP0, 0x80, 0x8 ;  /* 0x000000000008781c */ /* 0x000fe20003f0f008 */
[----:B------:R-:W-:Y:S02]  /*39f0*/  UIADD3 UR44, UPT, UPT, UR32, 0x80, URZ ;  /* 0x00000080202c7890 */ /* 0x000fe4000fffe0ff */
[----:B------:R-:W-:Y:S02]  /*3a00*/  USEL UR31, URZ, 0x1, UP1 ;  /* 0x00000001ff1f7887 */ /* 0x000fe40008800000 */
[----:B------:R-:W-:Y:S02]  /*3a10*/  USEL UR16, UR16, URZ, UP1 ;  /* 0x000000ff10107287 */ /* 0x000fe40008800000 */
[----:B------:R-:W-:Y:S02]  /*3a20*/  UIADD3 UR40, UPT, UPT, UR32, 0x100, URZ ;  /* 0x0000010020287890 */ /* 0x000fe4000fffe0ff */
[----:B------:R-:W-:Y:S01]  /*3a30*/  @UP0 ULEA UR30, UR16, UR7, 0x3 ;  /* 0x00000007101e0291 */ /* 0x000fe2000f8e18ff */
[----:B------:R-:W-:Y:S01]  /*3a40*/  LOP3.LUT R2, R2, UR31, RZ, 0x3c, !PT ;  /* 0x0000001f02027c12 */ /* 0x000fe2000f8e3cff */
[----:B------:R-:W-:Y:S02]  /*3a50*/  UIADD3 UR36, UPT, UPT, UR32, 0x180, URZ ;  /* 0x0000018020247890 */ /* 0x000fe4000fffe0ff */
[----:B------:R-:W-:Y:S01]  /*3a60*/  UIADD3 UR8, UPT, UPT, UR8, 0x38, URZ ;  /* 0x0000003808087890 */ /* 0x000fe2000fffe0ff */
[----:B-1----:R-:W-:Y:S01]  /*3a70*/  @P0 SHF.L.U32 R0, R2, 0x1f, RZ ;  /* 0x0000001f02000819 */ /* 0x002fe200000006ff */
[----:B------:R-:W-:Y:S02]  /*3a80*/  UIADD3 UR15, UPT, UPT, UR15, 0x1, URZ ;  /* 0x000000010f0f7890 */ /* 0x000fe4000fffe0ff */
[----:B------:R-:W-:Y:S01]  /*3a90*/  UIADD3 UR13, UPT, UPT, UR13, -0x1, URZ ;  /* 0xffffffff0d0d7890 */ /* 0x000fe2000fffe0ff */
[----:B------:R2:W3:Y:S01]  /*3aa0*/  @P0 SYNCS.PHASECHK.TRANS64.TRYWAIT P2, [UR30], R0 ;  /* 0x00000000ff0005a7 */ /* 0x0004e2000804111e */
[----:B------:R-:W-:Y:S02]  /*3ab0*/  ULEA UR30, UR46, UR19, 0x9 ;  /* 0x000000132e1e7291 */ /* 0x000fe4000f8e48ff */
[----:B------:R-:W-:Y:S02]  /*3ac0*/  UISETP.NE.AND UP0, UPT, UR15, UR14, UPT ;  /* 0x0000000e0f00728c */ /* 0x000fe4000bf05270 */
[----:B------:R-:W-:Y:S02]  /*3ad0*/  UIADD3 UR42, UPT, UPT, UR30, 0x80, URZ ;  /* 0x000000801e2a7890 */ /* 0x000fe4000fffe0ff */
[----:B------:R-:W-:Y:S02]  /*3ae0*/  UIADD3 UR38, UPT, UPT, UR30, 0x100, URZ ;  /* 0x000001001e267890 */ /* 0x000fe4000fffe0ff */
[----:B------:R-:W-:Y:S01]  /*3af0*/  UIADD3 UR34, UPT, UPT, UR30, 0x180, URZ ;  /* 0x000001801e227890 */ /* 0x000fe2000fffe0ff */
[----:B------:R-:W-:Y:S01]  /*3b00*/  UMOV UR33, 0x40004040 ;  /* 0x4000404000217882 */ /* 0x000fe20000000000 */
[----:B------:R-:W-:Y:S01]  /*3b10*/  UMOV UR31, 0x40004040 ;  /* 0x40004040001f7882 */ /* 0x000fe20000000000 */
[----:B------:R-:W-:Y:S01]  /*3b20*/  UMOV UR45, 0x40004040 ;  /* 0x40004040002d7882 */ /* 0x000fe20000000000 */
[----:B------:R2:W-:Y:S01]  /*3b30*/  UTCHMMA.2CTA gdesc[UR32], gdesc[UR30], tmem[UR10], tmem[UR28], idesc[UR29], UP3 ;  /* 0x00ff1c1e200075ea */ /* 0x0005e20009a0000a */
[----:B------:R-:W-:Y:S01]  /*3b40*/  UPLOP3.LUT UP3, UPT, UPT, UPT, UPT, 0x80, 0x8 ;  /* 0x000000000008789c */ /* 0x000fe20003f6f070 */
[----:B------:R-:W-:Y:S01]  /*3b50*/  UMOV UR43, 0x40004040 ;  /* 0x40004040002b7882 */ /* 0x000fe20000000000 */
[----:B------:R-:W-:Y:S01]  /*3b60*/  UMOV UR41, 0x40004040 ;  /* 0x4000404000297882 */ /* 0x000fe20000000000 */
[----:B------:R2:W-:Y:S01]  /*3b70*/  UTCHMMA.2CTA gdesc[UR44], gdesc[UR42], tmem[UR10], tmem[UR26], idesc[UR27], UPT ;  /* 0x00ff1a2a2c0075ea */ /* 0x0005e2000ba0000a */
[----:B------:R-:W-:Y:S01]  /*3b80*/  UMOV UR39, 0x40004040 ;  /* 0x4000404000277882 */ /* 0x000fe20000000000 */
[----:B------:R-:W-:Y:S01]  /*3b90*/  UMOV UR37, 0x40004040 ;  /* 0x4000404000257882 */ /* 0x000fe20000000000 */
[----:B------:R-:W-:Y:S01]  /*3ba0*/  UMOV UR35, 0x40004040 ;  /* 0x4000404000237882 */ /* 0x000fe20000000000 */
[----:B------:R2:W-:Y:S01]  /*3bb0*/  UTCHMMA.2CTA gdesc[UR40], gdesc[UR38], tmem[UR10], tmem[UR24], idesc[UR25], UPT ;  /* 0x00ff1826280075ea */ /* 0x0005e2000ba0000a */
[----:B------:R2:W-:Y:S01]  /*3bc0*/  UTCHMMA.2CTA gdesc[UR36], gdesc[UR34], tmem[UR10], tmem[UR22], idesc[UR23], UPT ;  /* 0x00ff1622240075ea */ /* 0x0005e2000ba0000a */
[----:B------:R2:W-:Y:S01]  /*3bd0*/  UTCBAR.2CTA.MULTICAST [UR8], URZ, UR12 ;  /* 0x000000ff080073e9 */ /* 0x0005e2000820080c */
[----:B------:R-:W-:Y:S01]  /*3be0*/  UMOV UR46, UR16 ;  /* 0x00000010002e7c82 */ /* 0x000fe20008000000 */
[----:B------:R-:W-:Y:S05]  /*3bf0*/  BRA.U UP0, `(.L_x_76) ;  /* 0xfffffffd00507547 */ /* 0x000fea000b83ffff */
.L_x_73:
[----:B------:R-:W-:Y:S01]  /*3c00*/  UIADD3 UR9, UPT, UPT, UR9, 0xe0, URZ ;  /* 0x000000e009097890 */ /* 0x000fe2000fffe0ff */
[----:B------:R-:W-:-:S08]  /*3c10*/  UMOV UR15, UR14 ;  /* 0x0000000e000f7c82 */ /* 0x000fd00008000000 */
[----:B------:R4:W-:Y:S01]  /*3c20*/  UTCBAR.2CTA.MULTICAST [UR9], URZ, UR11 ;  /* 0x000000ff090073e9 */ /* 0x0009e2000820080b */
[----:B------:R-:W-:Y:S02]  /*3c30*/  NOP ;  /* 0x0000000000007918 */ /* 0x000fe40000000000 */
.L_x_71:
[----:B------:R-:W-:Y:S01]  /*3c40*/  UIADD3 UR17, UPT, UPT, UR17, 0x1, URZ ;  /* 0x0000000111117890 */ /* 0x000fe2000fffe0ff */
[----:B------:R-:W-:-:S03]  /*3c50*/  ISETP.NE.AND P0, PT, R8, 0x2, PT ;  /* 0x000000020800780c */ /* 0x000fc60003f05270 */
[----:B------:R-:W-:Y:S01]  /*3c60*/  UISETP.NE.AND UP0, UPT, UR17, 0x4, UPT ;  /* 0x000000041100788c */ /* 0x000fe2000bf05270 */
[----:B-12---:R-:W-:Y:S02]  /*3c70*/  SEL R0, RZ, 0x1, P0 ;  /* 0x00000001ff007807 */ /* 0x006fe40000000000 */
[----:B------:R-:W-:Y:S01]  /*3c80*/  SEL R8, R8, RZ, P0 ;  /* 0x000000ff08087207 */ /* 0x000fe20000000000 */
[----:B------:R-:W-:Y:S01]  /*3c90*/  USEL UR8, URZ, 0x1, UP0 ;  /* 0x00000001ff087887 */ /* 0x000fe20008000000 */
[----:B------:R-:W-:Y:S01]  /*3ca0*/  LOP3.LUT R3, R3, R0, RZ, 0x3c, !PT ;  /* 0x0000000003037212 */ /* 0x000fe200078e3cff */
[----:B------:R-:W-:-:S04]  /*3cb0*/  USEL UR17, UR17, URZ, UP0 ;  /* 0x000000ff11117287 */ /* 0x000fc80008000000 */
[----:B------:R-:W-:Y:S01]  /*3cc0*/  LOP3.LUT R9, R9, UR8, RZ, 0x3c, !PT ;  /* 0x0000000809097c12 */ /* 0x000fe2000f8e3cff */
[----:B------:R-:W-:Y:S07]  /*3cd0*/  @P1 BRA `(.L_x_77) ;  /* 0xfffffff800881947 */ /* 0x000fee000383ffff */
[----:B------:R-:W1:Y:S01]  /*3ce0*/  S2UR UR6, SR_CgaCtaId ;  /* 0x00000000000679c3 */ /* 0x000e620000008800 */
[----:B------:R-:W-:Y:S01]  /*3cf0*/  ELECT P0, URZ, PT ;  /* 0x0000000000ff782f */ /* 0x000fe20003800000 */
[----:B------:R-:W-:Y:S01]  /*3d00*/  HFMA2 R0, -RZ, RZ, 0, 5.9604644775390625e-08 ;  /* 0x00000001ff007431 */ /* 0x000fe200000001ff */
[----:B------:R-:W-:-:S05]  /*3d10*/  UMOV UR8, 0x40 ;  /* 0x0000004000087882 */ /* 0x000fca0000000000 */
[----:B------:R-:W-:Y:S01]  /*3d20*/  UVIRTCOUNT.DEALLOC.SMPOOL 0x80 ;  /* 0x000000800000784c */ /* 0x000fe20000000000 */
[----:B------:R-:W-:Y:S02]  /*3d30*/  UISETP.NE.AND UP0, UPT, UR5, URZ, UPT ;  /* 0x000000ff0500728c */ /* 0x000fe4000bf05270 */
[----:B-1----:R-:W-:-:S09]  /*3d40*/  ULEA UR6, UR6, UR8, 0x18 ;  /* 0x0000000806067291 */ /* 0x002fd2000f8ec0ff */
[----:B------:R1:W-:Y:S01]  /*3d50*/  @P0 STS.U8 [UR6+0x1c], R0 ;  /* 0x00001c00ff000988 */ /* 0x0003e20008000006 */
[----:B------:R-:W-:Y:S05]  /*3d60*/  BRA.U UP0, `(.L_x_78) ;  /* 0x0000000100a07547 */ /* 0x000fea000b800000 */
[----:B------:R-:W-:Y:S01]  /*3d70*/  UIADD3 UR5, UPT, UPT, UR7, 0x100, URZ ;  /* 0x0000010007057890 */ /* 0x000fe2000fffe0ff */
[----:B------:R-:W-:-:S03]  /*3d80*/  SHF.L.U32 R3, R9, 0x1f, RZ ;  /* 0x0000001f09037819 */ /* 0x000fc600000006ff */
[----:B------:R-:W-:-:S09]  /*3d90*/  ULEA UR8, UR17, UR5, 0x3 ;  /* 0x0000000511087291 */ /* 0x000fd2000f8e18ff */
[----:B------:R-:W2:Y:S02]  /*3da0*/  SYNCS.PHASECHK.TRANS64.TRYWAIT P0, [UR8], R3 ;  /* 0x00000003ff0075a7 */ /* 0x000ea40008001108 */
[----:B--2---:R-:W-:Y:S05]  /*3db0*/  @!P0 BRA `(.L_x_79) ;  /* 0x0000005000e48947 */ /* 0x004fea0003800000 */
.L_x_181:
[----:B----4-:R-:W-:-:S04]  /*3dc0*/  UIADD3 UR9, UPT, UPT, UR17, 0x1, URZ ;  /* 0x0000000111097890 */ /* 0x010fc8000fffe0ff */
        /* <DEDUP_REMOVED lines=8> */
.L_x_183:
        /* <DEDUP_REMOVED lines=9> */
.L_x_185:
[----:B------:R-:W-:-:S04]  /*3ee0*/  UIADD3 UR9, UPT, UPT, UR9, 0x1, URZ ;  /* 0x0000000109097890 */ /* 0x000fc8000fffe0ff */
[----:B------:R-:W-:-:S04]  /*3ef0*/  UISETP.NE.AND UP1, UPT, UR9, 0x4, UPT ;  /* 0x000000040900788c */ /* 0x000fc8000bf25270 */
[----:B------:R-:W-:Y:S02]  /*3f00*/  USEL UR8, URZ, 0x1, UP1 ;  /* 0x00000001ff087887 */ /* 0x000fe40008800000 */
[----:B------:R-:W-:-:S04]  /*3f10*/  USEL UR9, UR9, URZ, UP1 ;  /* 0x000000ff09097287 */ /* 0x000fc80008800000 */
[----:B------:R-:W-:Y:S01]  /*3f20*/  ULEA UR9, UR9, UR5, 0x3 ;  /* 0x0000000509097291 */ /* 0x000fe2000f8e18ff */
[----:B-1----:R-:W-:-:S04]  /*3f30*/  LOP3.LUT R3, R2, UR8, RZ, 0x3c, !PT ;  /* 0x0000000802037c12 */ /* 0x002fc8000f8e3cff */
[----:B------:R-:W-:Y:S01]  /*3f40*/  SHF.L.U32 R3, R3, 0x1f, RZ ;  /* 0x0000001f03037819 */ /* 0x000fe200000006ff */
[----:B------:R-:W-:-:S04]  /*3f50*/  IMAD.U32 R0, RZ, RZ, UR9 ;  /* 0x00000009ff007e24 */ /* 0x000fc8000f8e00ff */
[----:B------:R1:W2:Y:S03]  /*3f60*/  SYNCS.PHASECHK.TRANS64.TRYWAIT P0, [R0+URZ], R3 ;  /* 0x00000003000075a7 */ /* 0x0002a600080011ff */
[----:B--2---:R-:W-:Y:S05]  /*3f70*/  @!P0 NANOSLEEP.SYNCS 0x989680 ;  /* 0x009896800000895d */ /* 0x004fea0003900000 */
[----:B------:R-:W2:Y:S02]  /*3f80*/  @!P0 SYNCS.PHASECHK.TRANS64 P0, [R0+URZ], R3 ;  /* 0x00000003000085a7 */ /* 0x000ea400080010ff */
[----:B--2---:R-:W-:Y:S05]  /*3f90*/  @P0 BRA `(.L_x_82) ;  /* 0x0000000000200947 */ /* 0x004fea0003800000 */
.L_x_83:
[----:B--2---:R2:W4:Y:S02]  /*3fa0*/  SYNCS.PHASECHK.TRANS64.TRYWAIT P0, [R0+URZ], R3 ;  /* 0x00000003000075a7 */ /* 0x00452400080011ff */
[----:B----4-:R-:W-:Y:S05]  /*3fb0*/  @!P0 NANOSLEEP.SYNCS 0x989680 ;  /* 0x009896800000895d */ /* 0x010fea0003900000 */
[----:B------:R-:W4:Y:S02]  /*3fc0*/  @!P0 SYNCS.PHASECHK.TRANS64 P0, [R0+URZ], R3 ;  /* 0x00000003000085a7 */ /* 0x000f2400080010ff */
[----:B----4-:R-:W-:Y:S05]  /*3fd0*/  @!P0 BRA `(.L_x_83) ;  /* 0xfffffffc00f08947 */ /* 0x010fea000383ffff */
[----:B------:R-:W-:Y:S05]  /*3fe0*/  BRA `(.L_x_82) ;  /* 0x00000000000c7947 */ /* 0x000fea0003800000 */
.L_x_78:
[----:B------:R-:W-:-:S04]  /*3ff0*/  UIADD3 UR5, UPT, UPT, UR7, 0x140, URZ ;  /* 0x0000014007057890 */ /* 0x000fc8000fffe0ff */
[----:B------:R-:W-:-:S09]  /*4000*/  UPRMT UR5, UR4, 0x654, UR5 ;  /* 0x0000065404057896 */ /* 0x000fd20008000005 */
[----:B------:R-:W-:Y:S03]  /*4010*/  SYNCS.ARRIVE.TRANS64.RED.A1T0 RZ, [UR5], RZ ;  /* 0x000000ffffff79a7 */ /* 0x000fe60008100405 */
.L_x_82:
[----:B-12---:R-:W-:Y:S01]  /*4020*/  SHF.L.U32 R3, RZ, 0x1f, RZ ;  /* 0x0000001fff037819 */ /* 0x006fe200000006ff */
[----:B------:R-:W-:Y:S01]  /*4030*/  UIADD3 UR5, UPT, UPT, UR7, 0x140, URZ ;  /* 0x0000014007057890 */ /* 0x000fe2000fffe0ff */
[----:B------:R-:W-:Y:S02]  /*4040*/  PLOP3.LUT P0, PT, PT, PT, UP0, 0x80, 0x8 ;  /* 0x000000000008781c */ /* 0x000fe40003f0f008 */
[----:B------:R-:W1:Y:S02]  /*4050*/  SYNCS.PHASECHK.TRANS64.TRYWAIT P1, [UR7+0x140], R3 ;  /* 0x00014003ff0075a7 */ /* 0x000e640008021107 */
[----:B-1----:R-:W-:Y:S09]  /*4060*/  @!P1 BRA `(.L_x_84) ;  /* 0x0000005000809947 */ /* 0x002ff20003800000 */
.L_x_187:
[----:B------:R-:W-:Y:S01]  /*4070*/  @!UP0 UPRMT UR5, UR4, 0x654, UR5 ;  /* 0x0000065404058896 */ /* 0x000fe20008000005 */
[----:B------:R-:W-:Y:S02]  /*4080*/  UMOV UR8, 0xffff ;  /* 0x0000ffff00087882 */ /* 0x000fe40000000000 */
[----:B------:R-:W-:-:S06]  /*4090*/  UMOV UR4, 0x1 ;  /* 0x0000000100047882 */ /* 0x000fcc0000000000 */
[----:B------:R-:W-:Y:S01]  /*40a0*/  @!P0 SYNCS.ARRIVE.TRANS64.RED.A1T0 RZ, [UR5], RZ ;  /* 0x000000ffffff89a7 */ /* 0x000fe20008100405 */
[----:B------:R-:W-:Y:S01]  /*40b0*/  NOP ;  /* 0x0000000000007918 */ /* 0x000fe20000000000 */
[----:B-1----:R-:W1:Y:S01]  /*40c0*/  LDS R0, [UR6+0x14] ;  /* 0x00001406ff007984 */ /* 0x002e620008000800 */
[----:B------:R-:W-:-:S04]  /*40d0*/  ULOP3.LUT UR5, UR21, 0xffff, URZ, 0xc0, !UPT ;  /* 0x0000ffff15057892 */ /* 0x000fc8000f8ec0ff */
[----:B------:R-:W-:-:S04]  /*40e0*/  USHF.R.U32.HI UR5, URZ, 0x5, UR5 ;  /* 0x00000005ff057899 */ /* 0x000fc80008011605 */
[----:B------:R-:W-:Y:S02]  /*40f0*/  USHF.L.U32 UR8, UR8, UR5, URZ ;  /* 0x0000000508087299 */ /* 0x000fe400080006ff */
[----:B------:R-:W-:-:S04]  /*4100*/  USHF.L.U32 UR4, UR4, UR5, URZ ;  /* 0x0000000504047299 */ /* 0x000fc800080006ff */
[----:B-1----:R-:W-:-:S04]  /*4110*/  LOP3.LUT R0, R0, UR8, RZ, 0xc0, !PT ;  /* 0x0000000800007c12 */ /* 0x002fc8000f8ec0ff */
[----:B------:R-:W-:-:S13]  /*4120*/  ISETP.NE.AND P0, PT, R0, UR8, PT ;  /* 0x0000000800007c0c */ /* 0x000fda000bf05270 */
[----:B------:R-:W-:Y:S05]  /*4130*/  @P0 BRA `(.L_x_85) ;  /* 0x0000000000580947 */ /* 0x000fea0003800000 */
[----:B------:R-:W1:Y:S02]  /*4140*/  LDS R0, [UR6+0x18] ;  /* 0x00001806ff007984 */ /* 0x000e640008000800 */
[----:B-1----:R-:W-:-:S04]  /*4150*/  LOP3.LUT R0, R0, UR4, RZ, 0xc0, !PT ;  /* 0x0000000400007c12 */ /* 0x002fc8000f8ec0ff */
[----:B------:R-:W-:-:S13]  /*4160*/  ISETP.NE.AND P0, PT, R0, UR4, PT ;  /* 0x0000000400007c0c */ /* 0x000fda000bf05270 */
[----:B------:R-:W-:Y:S05]  /*4170*/  @P0 BRA `(.L_x_86) ;  /* 0x00000000003c0947 */ /* 0x000fea0003800000 */
[----:B------:R-:W1:Y:S01]  /*4180*/  S2R R2, SR_LANEID ;  /* 0x0000000000027919 */ /* 0x000e620000000000 */
[----:B------:R-:W-:Y:S01]  /*4190*/  ULOP3.LUT UR8, URZ, UR8, URZ, 0x33, !UPT ;  /* 0x00000008ff087292 */ /* 0x000fe2000f8e33ff */
[----:B------:R-:W-:Y:S01]  /*41a0*/  LOP3.LUT R4, RZ, UR4, RZ, 0x33, !PT ;  /* 0x00000004ff047c12 */ /* 0x000fe2000f8e33ff */
[----:B------:R-:W-:Y:S02]  /*41b0*/  VOTEU.ANY UR7, UPT, PT ;  /* 0x0000000000077886 */ /* 0x000fe400038e0100 */
[----:B------:R-:W-:Y:S01]  /*41c0*/  UFLO.U32 UR7, UR7 ;  /* 0x00000007000772bd */ /* 0x000fe200080e0000 */
[----:B------:R-:W2:Y:S01]  /*41d0*/  REDUX UR4, R4 ;  /* 0x00000000040473c4 */ /* 0x000ea20000000000 */
[----:B------:R-:W-:-:S06]  /*41e0*/  IMAD.U32 R0, RZ, RZ, UR8 ;  /* 0x00000008ff007e24 */ /* 0x000fcc000f8e00ff */
[----:B------:R1:W-:Y:S01]  /*41f0*/  UTCATOMSWS.AND URZ, UR8 ;  /* 0x0000000800ff79e3 */ /* 0x0003e20008000000 */
[----:B------:R-:W3:Y:S01]  /*4200*/  REDUX UR5, R0 ;  /* 0x00000000000573c4 */ /* 0x000ee20000000000 */
[----:B-1----:R-:W-:Y:S01]  /*4210*/  ISETP.EQ.U32.AND P0, PT, R2, UR7, PT ;  /* 0x0000000702007c0c */ /* 0x002fe2000bf02070 */
[----:B--2---:R-:W-:Y:S01]  /*4220*/  IMAD.U32 R2, RZ, RZ, UR4 ;  /* 0x00000004ff027e24 */ /* 0x004fe2000f8e00ff */
[----:B---3--:R-:W-:-:S11]  /*4230*/  MOV R3, UR5 ;  /* 0x0000000500037c02 */ /* 0x008fd60008000f00 */
[----:B------:R1:W-:Y:S04]  /*4240*/  @P0 ATOMS.AND RZ, [UR6+0x14], R3 ;  /* 0x00001403ffff098c */ /* 0x0003e8000a800006 */
[----:B------:R1:W-:Y:S01]  /*4250*/  @P0 ATOMS.AND RZ, [UR6+0x18], R2 ;  /* 0x00001802ffff098c */ /* 0x0003e2000a800006 */
[----:B------:R-:W-:Y:S05]  /*4260*/  BRA `(.L_x_87) ;  /* 0x0000000000147947 */ /* 0x000fea0003800000 */
.L_x_86:
[----:B------:R-:W-:Y:S02]  /*4270*/  MOV R2, 0x4290 ;  /* 0x0000429000027802 */ /* 0x000fe40000000f00 */
[----:B---345:R-:W-:Y:S05]  /*4280*/  CALL.REL.NOINC `($__internal_0_$__cuda_sm10x_tcgen05_guardrail_trap_col_being_dealloced_not_returned_by_alloc) ;  /* 0x0000005400607944 */ /* 0x038fea0003c00000 */
[----:B------:R-:W-:Y:S05]  /*4290*/  BRA `(.L_x_87) ;  /* 0x0000000000087947 */ /* 0x000fea0003800000 */
.L_x_85:
[----:B------:R-:W-:Y:S02]  /*42a0*/  MOV R2, 0x42c0 ;  /* 0x000042c000027802 */ /* 0x000fe40000000f00 */
[----:B---345:R-:W-:Y:S05]  /*42b0*/  CALL.REL.NOINC `($__internal_2_$__cuda_sm10x_tcgen05_guardrail_trap_unallocated_columns_being_dealloced) ;  /* 0x00000054006c7944 */ /* 0x038fea0003c00000 */
.L_x_87:
[----:B------:R-:W-:Y:S01]  /*42c0*/  NOP ;  /* 0x0000000000007918 */ /* 0x000fe20000000000 */
[----:B----4-:R-:W-:Y:S05]  /*42d0*/  EXIT ;  /* 0x000000000000794d */ /* 0x010fea0003800000 */
.L_x_58:
[----:B------:R-:W-:-:S09]  /*42e0*/  UISETP.NE.OR UP5, UPT, UR10, 0x3, !UP5 ;  /* 0x000000030a00788c */ /* 0x000fd2000efa5670 */
[----:B------:R-:W-:Y:S05]  /*42f0*/  BRA.U UP5, `(.L_x_88) ;  /* 0x0000001105787547 */ /* 0x000fea000b800000 */
[----:B------:R-:W1:Y:S01]  /*4300*/  LDC R0, c[0x0][0xb30] ;  /* 0x0002cc00ff007b82 */ /* 0x000e620000000800 */
[----:B------:R-:W2:Y:S01]  /*4310*/  LDCU.64 UR8, c[0x0][0x888] ;  /* 0x00011100ff0877ac */ /* 0x000ea20008000a00 */
[----:B------:R-:W-:Y:S02]  /*4320*/  HFMA2 R25, -RZ, RZ, 0, 0 ;  /* 0x00000000ff197431 */ /* 0x000fe400000001ff */
[----:B-----5:R-:W-:Y:S01]  /*4330*/  IMAD.MOV.U32 R32, RZ, RZ, 0x1 ;  /* 0x00000001ff207424 */ /* 0x020fe200078e00ff */
[----:B------:R-:W-:Y:S01]  /*4340*/  MOV R23, 0x1000 ;  /* 0x0000100000177802 */ /* 0x000fe20000000f00 */
[----:B------:R-:W3:Y:S01]  /*4350*/  LDCU.64 UR4, c[0x0][0x890] ;  /* 0x00011200ff0477ac */ /* 0x000ee20008000a00 */
[----:B------:R-:W-:Y:S01]  /*4360*/  IMAD.MOV.U32 R27, RZ, RZ, RZ ;  /* 0x000000ffff1b7224 */ /* 0x000fe200078e00ff */
[----:B------:R-:W4:Y:S01]  /*4370*/  LDC R19, c[0x0][0x370] ;  /* 0x0000dc00ff137b82 */ /* 0x000f220000000800 */
[----:B------:R-:W-:Y:S01]  /*4380*/  UMOV UR7, 0x400 ;  /* 0x0000040000077882 */ /* 0x000fe20000000000 */
[----:B------:R-:W-:-:S02]  /*4390*/  UPLOP3.LUT UP1, UPT, UPT, UPT, UPT, 0x40, 0x4 ;  /* 0x000000000004789c */ /* 0x000fc40003f2e870 */
[----:B------:R-:W-:-:S04]  /*43a0*/  ULEA UR7, UR37, UR7, 0x18 ;  /* 0x0000000725077291 */ /* 0x000fc8000f8ec0ff */
[----:B------:R-:W4:Y:S01]  /*43b0*/  LDC R2, c[0x0][0xb0c] ;  /* 0x0002c300ff027b82 */ /* 0x000f220000000800 */
[----:B------:R-:W-:Y:S02]  /*43c0*/  UIADD3 UR13, UPT, UPT, UR7, 0x88, URZ ;  /* 0x00000088070d7890 */ /* 0x000fe4000fffe0ff */
[----:B--2---:R-:W-:Y:S02]  /*43d0*/  UISETP.NE.U32.AND UP3, UPT, UR8, URZ, UPT ;  /* 0x000000ff0800728c */ /* 0x004fe4000bf65070 */
[----:B------:R-:W-:Y:S02]  /*43e0*/  UIADD3 UR41, UPT, UPT, UR7, 0x70, URZ ;  /* 0x0000007007297890 */ /* 0x000fe4000fffe0ff */
[----:B---3--:R-:W-:Y:S01]  /*43f0*/  UISETP.NE.U32.AND UP4, UPT, UR4, URZ, UPT ;  /* 0x000000ff0400728c */ /* 0x008fe2000bf85070 */
[----:B------:R-:W2:Y:S01]  /*4400*/  LDC R18, c[0x0][0xb20] ;  /* 0x0002c800ff127b82 */ /* 0x000ea20000000800 */
[----:B-1----:R-:W-:Y:S01]  /*4410*/  ISETP.NE.AND P1, PT, R0, 0x1, PT ;  /* 0x000000010000780c */ /* 0x002fe20003f25270 */
[----:B------:R-:W-:-:S02]  /*4420*/  UISETP.NE.AND.EX UP3, UPT, UR9, URZ, UPT, UP3 ;  /* 0x000000ff0900728c */ /* 0x000fc4000bf65330 */
[----:B------:R-:W-:Y:S02]  /*4430*/  UIADD3 UR33, UPT, UPT, UR7, 0x78, URZ ;  /* 0x0000007807217890 */ /* 0x000fe4000fffe0ff */
[----:B------:R-:W-:Y:S02]  /*4440*/  UIADD3 UR25, UPT, UPT, UR7, 0x80, URZ ;  /* 0x0000008007197890 */ /* 0x000fe4000fffe0ff */
[----:B------:R-:W1:Y:S01]  /*4450*/  LDC.64 R36, c[0x0][0x348] ;  /* 0x0000d200ff247b82 */ /* 0x000e620000000a00 */
[----:B------:R-:W-:Y:S02]  /*4460*/  UPRMT UR13, UR37, 0x654, UR13 ;  /* 0x00000654250d7896 */ /* 0x000fe4000800000d */
[----:B------:R-:W-:-:S05]  /*4470*/  UISETP.NE.AND.EX UP4, UPT, UR5, URZ, UPT, UP4 ;  /* 0x000000ff0500728c */ /* 0x000fca000bf85340 */
[----:B------:R-:W3:Y:S08]  /*4480*/  LDC.64 R16, c[0x0][0xb10] ;  /* 0x0002c400ff107b82 */ /* 0x000ef00000000a00 */
[----:B------:R-:W1:Y:S08]  /*4490*/  LDC.64 R6, c[0x0][0xb18] ;  /* 0x0002c600ff067b82 */ /* 0x000e700000000a00 */
[----:B------:R-:W1:Y:S08]  /*44a0*/  LDC.64 R4, c[0x0][0xb28] ;  /* 0x0002ca00ff047b82 */ /* 0x000e700000000a00 */
[----:B--2-4-:R-:W1:Y:S02]  /*44b0*/  LDC R22, c[0x0][0x374] ;  /* 0x0000dd00ff167b82 */ /* 0x014e640000000800 */
.L_x_99:
[----:B------:R-:W-:Y:S02]  /*44c0*/  LEA R0, R27, UR7, 0x3 ;  /* 0x000000071b007c11 */ /* 0x000fe4000f8e18ff */
[----:B------:R-:W-:Y:S02]  /*44d0*/  SHF.L.U32 R3, R25, 0x1f, RZ ;  /* 0x0000001f19037819 */ /* 0x000fe400000006ff */
[----:B------:R-:W-:Y:S02]  /*44e0*/  LEA R28, R27, UR7, 0x4 ;  /* 0x000000071b1c7c11 */ /* 0x000fe4000f8e20ff */
[----:B--2---:R-:W2:Y:S02]  /*44f0*/  SYNCS.PHASECHK.TRANS64.TRYWAIT P0, [R0+URZ+0xc0], R3 ;  /* 0x0000c003000075a7 */ /* 0x004ea400080011ff */
[----:B--2---:R-:W-:Y:S05]  /*4500*/  @!P0 BRA `(.L_x_89) ;  /* 0x0000004c00708947 */ /* 0x004fea0003800000 */
.L_x_188:
[----:B------:R-:W-:Y:S01]  /*4510*/  ISETP.GE.AND P0, PT, R26, 0x1, PT ;  /* 0x000000011a00780c */ /* 0x000fe20003f06270 */
[----:B------:R-:W4:Y:S01]  /*4520*/  LDS.128 R28, [R28+0x150] ;  /* 0x000150001c1c7984 */ /* 0x000f220000000c00 */
[----:B--2---:R-:W-:Y:S01]  /*4530*/  VIADD R0, R0, 0xd0 ;  /* 0x000000d000007836 */ /* 0x004fe20000000000 */
[----:B------:R-:W-:Y:S01]  /*4540*/  @!PT LDS RZ, [RZ] ;  /* 0x00000000fffff984 */ /* 0x000fe20000000800 */
[----:B------:R-:W-:Y:S01]  /*4550*/  @!PT LDS RZ, [RZ] ;  /* 0x00000000fffff984 */ /* 0x000fe20000000800 */
[----:B------:R-:W-:Y:S01]  /*4560*/  @!PT LDS RZ, [RZ] ;  /* 0x00000000fffff984 */ /* 0x000fe20000000800 */
[----:B------:R-:W-:Y:S01]  /*4570*/  @!PT LDS RZ, [RZ] ;  /* 0x00000000fffff984 */ /* 0x000fe20000000800 */
[----:B------:R2:W-:Y:S06]  /*4580*/  MEMBAR.ALL.CTA ;  /* 0x0000000000007992 */ /* 0x0005ec0000008000 */
[----:B--2---:R-:W2:Y:S01]  /*4590*/  FENCE.VIEW.ASYNC.S ;  /* 0x00000000000073c6 */ /* 0x004ea20000000000 */
[----:B------:R-:W-:Y:S04]  /*45a0*/  PRMT R0, RZ, 0x654, R0 ;  /* 0x00000654ff007816 */ /* 0x000fe80000000000 */
[----:B--2---:R2:W-:Y:S01]  /*45b0*/  SYNCS.ARRIVE.TRANS64.RED.A1T0 RZ, [R0+URZ], RZ ;  /* 0x000000ff00ff79a7 */ /* 0x0045e200081004ff */
[----:B----4-:R-:W-:Y:S11]  /*45c0*/  LOP3.LUT P3, RZ, R30, 0x1, RZ, 0xc0, !PT ;  /* 0x000000011eff7812 */ /* 0x010ff6000786c0ff */
[----:B------:R-:W-:Y:S02]  /*45d0*/  @!UPT UIADD3 URZ, UPT, UPT, URZ, URZ, URZ ;  /* 0x000000fffffff290 */ /* 0x000fe4000fffe0ff */
[----:B------:R-:W-:Y:S02]  /*45e0*/  @P3 MOV R13, R28 ;  /* 0x0000001c000d3202 */ /* 0x000fe40000000f00 */
[----:B------:R-:W-:Y:S01]  /*45f0*/  @P3 LOP3.LUT R8, R29, 0xffff, RZ, 0xc0, !PT ;  /* 0x0000ffff1d083812 */ /* 0x000fe200078ec0ff */
[----:B--2---:R-:W-:Y:S06]  /*4600*/  @!P0 BRA `(.L_x_90) ;  /* 0x0000000000a48947 */ /* 0x004fec0003800000 */
[----:B-1----:R-:W-:Y:S01]  /*4610*/  IMAD.HI.U32 R33, R22, R7, RZ ;  /* 0x0000000716217227 */ /* 0x002fe200078e00ff */
[----:B------:R-:W-:Y:S02]  /*4620*/  ISETP.NE.AND P0, PT, R6, 0x1, PT ;  /* 0x000000010600780c */ /* 0x000fe40003f05270 */
[----:B------:R-:W-:Y:S01]  /*4630*/  ISETP.NE.AND P2, PT, R26, 0x1, PT ;  /* 0x000000011a00780c */ /* 0x000fe20003f45270 */
[----:B---3--:R-:W-:Y:S01]  /*4640*/  IMAD.HI.U32 R34, R19, R16, RZ ;  /* 0x0000001013227227 */ /* 0x008fe200078e00ff */
[----:B------:R-:W-:Y:S02]  /*4650*/  SHF.R.U32.HI R33, RZ, R18, R33 ;  /* 0x00000012ff217219 */ /* 0x000fe40000011621 */
[----:B------:R-:W-:Y:S01]  /*4660*/  ISETP.NE.AND P4, PT, R2, 0x1, PT ;  /* 0x000000010200780c */ /* 0x000fe20003f85270 */
[----:B------:R-:W-:Y:S01]  /*4670*/  IMAD.HI.U32 R38, R13, R16, RZ ;  /* 0x000000100d267227 */ /* 0x000fe200078e00ff */
[----:B------:R-:W-:Y:S02]  /*4680*/  SHF.R.U32.HI R34, RZ, R17, R34 ;  /* 0x00000011ff227219 */ /* 0x000fe40000011622 */
[----:B------:R-:W-:Y:S01]  /*4690*/  SEL R3, R22, R33, !P0 ;  /* 0x0000002116037207 */ /* 0x000fe20004000000 */
[C---:B------:R-:W-:Y:S01]  /*46a0*/  IMAD.HI.U32 R33, R8.reuse, R7, RZ ;  /* 0x0000000708217227 */ /* 0x040fe200078e00ff */
[----:B------:R-:W-:Y:S02]  /*46b0*/  SEL R11, R19, R34, !P4 ;  /* 0x00000022130b7207 */ /* 0x000fe40006000000 */
[----:B------:R-:W-:Y:S01]  /*46c0*/  SHF.R.U32.HI R38, RZ, R17, R38 ;  /* 0x00000011ff267219 */ /* 0x000fe20000011626 */
[----:B------:R-:W-:Y:S01]  /*46d0*/  IMAD.HI.U32 R40, R3, R4, RZ ;  /* 0x0000000403287227 */ /* 0x000fe200078e00ff */
[----:B------:R-:W-:Y:S03]  /*46e0*/  SHF.R.U32.HI R33, RZ, R18, R33 ;  /* 0x00000012ff217219 */ /* 0x000fe60000011621 */
[----:B------:R-:W-:Y:S01]  /*46f0*/  IMAD.HI.U32 R34, R11, R4, RZ ;  /* 0x000000040b227227 */ /* 0x000fe200078e00ff */
[----:B------:R-:W-:Y:S02]  /*4700*/  @P2 SHF.R.U32.HI R3, RZ, R5, R40 ;  /* 0x00000005ff032219 */ /* 0x000fe40000011628 */
[----:B------:R-:W-:Y:S02]  /*4710*/  SEL R9, R8, R33, !P0 ;  /* 0x0000002108097207 */ /* 0x000fe40004000000 */
[----:B------:R-:W-:Y:S01]  /*4720*/  @P2 SHF.R.U32.HI R11, RZ, R5, R34 ;  /* 0x00000005ff0b2219 */ /* 0x000fe20000011622 */
[C---:B------:R-:W-:Y:S01]  /*4730*/  IMAD R10, R26.reuse, R3, RZ ;  /* 0x000000031a0a7224 */ /* 0x040fe200078e02ff */
[----:B------:R-:W-:Y:S01]  /*4740*/  SEL R3, R13, R38, !P4 ;  /* 0x000000260d037207 */ /* 0x000fe20006000000 */
[C---:B------:R-:W-:Y:S03]  /*4750*/  IMAD.HI.U32 R14, R9.reuse, R4, RZ ;  /* 0x00000004090e7227 */ /* 0x040fe600078e00ff */
[----:B------:R-:W-:Y:S01]  /*4760*/  ISETP.GE.AND P0, PT, R9, R10, PT ;  /* 0x0000000a0900720c */ /* 0x000fe20003f06270 */
[C---:B------:R-:W-:Y:S01]  /*4770*/  IMAD R12, R26.reuse, R11, RZ ;  /* 0x0000000b1a0c7224 */ /* 0x040fe200078e02ff */
[-C--:B------:R-:W-:Y:S04]  /*4780*/  SHF.R.U32.HI R14, RZ, R5.reuse, R14 ;  /* 0x00000005ff0e7219 */ /* 0x080fe8000001160e */
[----:B------:R-:W-:Y:S02]  /*4790*/  ISETP.GE.OR P0, PT, R3, R12, P0 ;  /* 0x0000000c0300720c */ /* 0x000fe40000706670 */
[----:B------:R-:W-:Y:S05]  /*47a0*/  SEL R15, R9, R14, !P2 ;  /* 0x0000000e090f7207 */ /* 0x000fea0005000000 */
[----:B------:R-:W-:Y:S04]  /*47b0*/  IMAD.MOV R14, RZ, RZ, -R15 ;  /* 0x000000ffff0e7224 */ /* 0x000fe800078e0a0f */
[----:B------:R-:W-:Y:S02]  /*47c0*/  IMAD R14, R26, R14, R9 ;  /* 0x0000000e1a0e7224 */ /* 0x000fe400078e0209 */
[C---:B------:R-:W-:Y:S05]  /*47d0*/  @!P0 IMAD.HI.U32 R10, R3.reuse, R4, RZ ;  /* 0x00000004030a8227 */ /* 0x040fea00078e00ff */
[----:B------:R-:W-:Y:S04]  /*47e0*/  @!P0 SHF.R.U32.HI R10, RZ, R5, R10 ;  /* 0x00000005ff0a8219 */ /* 0x000fe8000001160a */
[----:B------:R-:W-:Y:S01]  /*47f0*/  @!P0 SEL R0, R3, R10, !P2 ;  /* 0x0000000a03008207 */ /* 0x000fe20005000000 */
[----:B------:R-:W-:Y:S03]  /*4800*/  IMAD.MOV R10, RZ, RZ, -R3 ;  /* 0x000000ffff0a7224 */ /* 0x000fe600078e0a03 */
[----:B------:R-:W-:Y:S01]  /*4810*/  @!P0 IADD3 R15, PT, PT, R15, -R0, RZ ;  /* 0x800000000f0f8210 */ /* 0x000fe20007ffe0ff */
[----:B------:R-:W-:Y:S01]  /*4820*/  @!P0 IMAD R0, R11, R14, R0 ;  /* 0x0000000e0b008224 */ /* 0x000fe200078e0200 */
[----:B------:R-:W-:Y:S01]  /*4830*/  IADD3 R11, PT, PT, -R9, RZ, RZ ;  /* 0x000000ff090b7210 */ /* 0x000fe20007ffe1ff */
[----:B------:R-:W-:Y:S02]  /*4840*/  IMAD R13, R2, R10, R13 ;  /* 0x0000000a020d7224 */ /* 0x000fe400078e020d */
[----:B------:R-:W-:Y:S02]  /*4850*/  @!P0 IMAD R9, R15, R26, R3 ;  /* 0x0000001a0f098224 */ /* 0x000fe400078e0203 */
[----:B------:R-:W-:Y:S02]  /*4860*/  @!P0 IMAD.MOV.U32 R3, RZ, RZ, R0 ;  /* 0x000000ffff038224 */ /* 0x000fe400078e0000 */
[----:B------:R-:W-:Y:S02]  /*4870*/  IMAD R8, R6, R11, R8 ;  /* 0x0000000b06087224 */ /* 0x000fe400078e0208 */
[----:B------:R-:W-:Y:S02]  /*4880*/  IMAD R13, R3, R2, R13 ;  /* 0x00000002030d7224 */ /* 0x000fe400078e020d */
[----:B------:R-:W-:Y:S02]  /*4890*/  IMAD R8, R9, R6, R8 ;  /* 0x0000000609087224 */ /* 0x000fe400078e0208 */
.L_x_90:
[----:B------:R-:W-:Y:S05]  /*48a0*/  BRA.U UP1, `(.L_x_91) ;  /* 0x0000000101107547 */ /* 0x000fea000b800000 */
[----:B------:R-:W-:Y:S04]  /*48b0*/  MOV R0, UR6 ;  /* 0x0000000600007c02 */ /* 0x000fe80008000f00 */
[----:B------:R-:W-:Y:S04]  /*48c0*/  SHF.L.U32 R3, R0, 0x1f, RZ ;  /* 0x0000001f00037819 */ /* 0x000fe800000006ff */
[----:B------:R-:W2:Y:S02]  /*48d0*/  SYNCS.PHASECHK.TRANS64.TRYWAIT P0, [UR7+0xb8], R3 ;  /* 0x0000b803ff0075a7 */ /* 0x000ea40008001107 */
[----:B--2---:R-:W-:Y:S05]  /*48e0*/  @!P0 BRA `(.L_x_92) ;  /* 0x00000048008c8947 */ /* 0x004fea0003800000 */
.L_x_91:
[----:B------:R-:W-:Y:S02]  /*48f0*/  R2UR UR42, R20 ;  /* 0x00000000142a72ca */ /* 0x000fe400000e0000 */
[----:B------:R-:W-:Y:S02]  /*4900*/  R2UR UR43, R21 ;  /* 0x00000000152b72ca */ /* 0x000fe400000e0000 */
[----:B------:R-:W-:Y:S02]  /*4910*/  ISETP.NE.U32.AND P2, PT, RZ, UR4, PT ;  /* 0x00000004ff007c0c */ /* 0x000fe4000bf45070 */
[----:B------:R-:W-:Y:S02]  /*4920*/  SHF.L.U32 R12, R32, 0x1f, RZ ;  /* 0x0000001f200c7819 */ /* 0x000fe400000006ff */
[----:B------:R-:W-:Y:S05]  /*4930*/  ISETP.NE.AND.EX P2, PT, RZ, UR5, PT, P2 ;  /* 0x00000005ff007c0c */ /* 0x000fea000bf45320 */
[----:B------:R-:W-:Y:S02]  /*4940*/  USHF.L.U32 UR42, UR42, 0x7, URZ ;  /* 0x000000072a2a7899 */ /* 0x000fe400080006ff */
[----:B------:R-:W-:Y:S01]  /*4950*/  USHF.L.U32 UR43, UR43, 0x6, URZ ;  /* 0x000000062b2b7899 */ /* 0x000fe200080006ff */
[----:B------:R-:W-:Y:S11]  /*4960*/  BRA.U !UP4, `(.L_x_93) ;  /* 0x000000010c347547 */ /* 0x000ff6000b800000 */
[----:B------:R-:W-:Y:S01]  /*4970*/  UPLOP3.LUT UP0, UPT, UPT, UPT, UP3, 0x80, 0x8 ;  /* 0x000000000008789c */ /* 0x000fe20003f0f030 */
[----:B--2---:R-:W-:Y:S02]  /*4980*/  HFMA2 R0, -RZ, RZ, 0, 5.9604644775390625e-08 ;  /* 0x00000001ff007431 */ /* 0x004fe400000001ff */
[----:B------:R-:W-:Y:S03]  /*4990*/  IMAD.MOV.U32 R59, RZ, RZ, 0x1 ;  /* 0x00000001ff3b7424 */ /* 0x000fe600078e00ff */
[----:B------:R-:W-:Y:S05]  /*49a0*/  PLOP3.LUT P0, PT, PT, PT, UP0, 0x80, 0x8 ;  /* 0x000000000008781c */ /* 0x000fea0003f0f008 */
[----:B------:R-:W2:Y:S01]  /*49b0*/  @UP0 LDCU.64 UR10, c[0x0][0x888] ;  /* 0x00011100ff0a07ac */ /* 0x000ea20008000a00 */
[----:B------:R-:W-:Y:S07]  /*49c0*/  @UP0 UIMAD UR8, UR36, UR4, URZ ;  /* 0x00000004240802a4 */ /* 0x000fee000f8e02ff */
[----:B------:R-:W-:Y:S01]  /*49d0*/  @!P0 PRMT R59, R0, 0x7610, R59 ;  /* 0x00007610003b8816 */ /* 0x000fe2000000003b */
[----:B--2---:R-:W-:Y:S03]  /*49e0*/  @UP0 UIMAD.WIDE UR10, UR8, 0x4, UR10 ;  /* 0x00000004080a08a5 */ /* 0x004fe6000f8e020a */
[----:B------:R-:W2:Y:S03]  /*49f0*/  @!UP0 LDCU UR8, c[0x0][0x880] ;  /* 0x00011000ff0887ac */ /* 0x000ea60008000800 */
[----:B------:R-:W-:Y:S01]  /*4a00*/  IMAD.U32 R10, RZ, RZ, UR10 ;  /* 0x0000000aff0a7e24 */ /* 0x000fe2000f8e00ff */
[----:B------:R-:W-:Y:S05]  /*4a10*/  MOV R11, UR11 ;  /* 0x0000000b000b7c02 */ /* 0x000fea0008000f00 */
[----:B------:R4:W5:Y:S02]  /*4a20*/  @P0 LDG.E R35, desc[UR46][R10.64] ;  /* 0x0000002e0a230981 */ /* 0x000964000c1e1900 */
[----:B--2-4-:R-:W-:Y:S07]  /*4a30*/  @!P0 IMAD.U32 R35, RZ, RZ, UR8 ;  /* 0x00000008ff238e24 */ /* 0x014fee000f8e00ff */
.L_x_93:
[----:B-----5:R-:W-:Y:S01]  /*4a40*/  @!P2 FSETP.EQ.AND P0, PT, R35, RZ, PT ;  /* 0x000000ff2300a20b */ /* 0x020fe20003f02000 */
[----:B------:R-:W-:Y:S01]  /*4a50*/  @!UPT UIADD3 URZ, UPT, UPT, URZ, URZ, URZ ;  /* 0x000000fffffff290 */ /* 0x000fe2000fffe0ff */
[----:B------:R-:W-:Y:S11]  /*4a60*/  @!P2 BRA `(.L_x_94) ;  /* 0x000000000014a947 */ /* 0x000ff60003800000 */
[----:B------:R-:W-:Y:S02]  /*4a70*/  LOP3.LUT P2, RZ, R59, 0xff, RZ, 0xc0, !PT ;  /* 0x000000ff3bff7812 */ /* 0x000fe4000784c0ff */
[----:B------:R-:W-:Y:S04]  /*4a80*/  PLOP3.LUT P0, PT, PT, PT, UP0, 0x80, 0x8 ;  /* 0x000000000008781c */ /* 0x000fe80003f0f008 */
[----:B------:R-:W-:Y:S07]  /*4a90*/  PLOP3.LUT P0, PT, P0, PT, PT, 0x8, 0x80 ;  /* 0x000000000080781c */ /* 0x000fee000070e170 */
[----:B------:R-:W-:Y:S11]  /*4aa0*/  @P2 FSETP.EQ.AND P0, PT, R35, RZ, PT ;  /* 0x000000ff2300220b */ /* 0x000ff60003f02000 */
[----:B------:R-:W-:Y:S02]  /*4ab0*/  @!UPT UIADD3 URZ, UPT, UPT, URZ, URZ, URZ ;  /* 0x000000fffffff290 */ /* 0x000fe4000fffe0ff */
.L_x_94:
[----:B------:R-:W4:Y:S01]  /*4ac0*/  SYNCS.PHASECHK.TRANS64.TRYWAIT P2, [UR7+0x90], R12 ;  /* 0x0000900cff0075a7 */ /* 0x000f220008041107 */
[----:B------:R-:W-:Y:S04]  /*4ad0*/  ELECT P4, URZ, PT ;  /* 0x0000000000ff782f */ /* 0x000fe80003880000 */
[----:B------:R-:W-:Y:S11]  /*4ae0*/  PLOP3.LUT P4, PT, P0, P4, PT, 0xf2, 0x2f ;  /* 0x00000000002f781c */ /* 0x000ff60000789e72 */
[----:B------:R-:W-:Y:S02]  /*4af0*/  @!UPT UIADD3 URZ, UPT, UPT, URZ, URZ, URZ ;  /* 0x000000fffffff290 */ /* 0x000fe4000fffe0ff */
[----:B-1----:R-:W-:Y:S05]  /*4b00*/  @!P4 IADD3 R9, P0, PT, R36, 0x580, RZ ;  /* 0x000005802409c810 */ /* 0x002fea0007f1e0ff */
[----:B--2---:R-:W-:Y:S01]  /*4b10*/  @!P4 IMAD.X R0, RZ, RZ, R37, P0 ;  /* 0x000000ffff00c224 */ /* 0x004fe200000e0625 */
[----:B----4-:R-:W-:Y:S07]  /*4b20*/  @!P2 BRA `(.L_x_95) ;  /* 0x000000480014a947 */ /* 0x010fee0003800000 */
.L_x_191:
[----:B------:R-:W-:Y:S01]  /*4b30*/  @!P4 R2UR UR9, R9 ;  /* 0x000000000909c2ca */ /* 0x000fe200000e0000 */
[----:B------:R-:W-:Y:S01]  /*4b40*/  VOTEU.ALL UP1, P4 ;  /* 0x0000000000ff7886 */ /* 0x000fe20002020000 */
[----:B------:R-:W-:Y:S01]  /*4b50*/  @!P4 R2UR UR8, R0 ;  /* 0x000000000008c2ca */ /* 0x000fe200000e0000 */
[----:B------:R-:W-:Y:S01]  /*4b60*/  VOTEU.ALL UP2, P4 ;  /* 0x0000000000ff7886 */ /* 0x000fe20002040000 */
[----:B------:R-:W-:Y:S01]  /*4b70*/  UMOV UR16, 0x0 ;  /* 0x0000000000107882 */ /* 0x000fe20000000000 */
[----:B------:R-:W-:Y:S01]  /*4b80*/  UMOV UR17, 0x10000000 ;  /* 0x1000000000117882 */ /* 0x000fe20000000000 */
[----:B------:R-:W-:Y:S01]  /*4b90*/  @!UP1 UIADD3 UR40, UPT, UPT, UR7, 0x200, URZ ;  /* 0x0000020007289890 */ /* 0x000fe2000fffe0ff */
[----:B------:R-:W-:Y:S01]  /*4ba0*/  @!P4 IMAD.MOV.U32 R0, RZ, RZ, 0x1000 ;  /* 0x00001000ff00c424 */ /* 0x000fe200078e00ff */
[----:B------:R-:W-:Y:S01]  /*4bb0*/  UMOV UR44, UR36 ;  /* 0x00000024002c7c82 */ /* 0x000fe20008000000 */
[----:B------:R-:W-:Y:S01]  /*4bc0*/  @!UP1 UIADD3 UR10, UPT, UPT, UR42, 0x40, URZ ;  /* 0x000000402a0a9890 */ /* 0x000fe2000fffe0ff */
[----:B------:R-:W-:Y:S01]  /*4bd0*/  @!P4 IADD3 R9, P0, PT, R36, 0x580, RZ ;  /* 0x000005802409c810 */ /* 0x000fe20007f1e0ff */
[----:B------:R-:W-:Y:S01]  /*4be0*/  UMOV UR11, UR43 ;  /* 0x0000002b000b7c82 */ /* 0x000fe20008000000 */
[----:B------:R-:W-:Y:S01]  /*4bf0*/  UMOV UR12, UR36 ;  /* 0x00000024000c7c82 */ /* 0x000fe20008000000 */
[----:B------:R-:W-:Y:S01]  /*4c00*/  IMAD.U32 R10, RZ, RZ, UR9 ;  /* 0x00000009ff0a7e24 */ /* 0x000fe2000f8e00ff */
[----:B------:R-:W-:Y:S01]  /*4c10*/  UMOV UR9, UR41 ;  /* 0x0000002900097c82 */ /* 0x000fe20008000000 */
[----:B------:R-:W-:Y:S01]  /*4c20*/  IMAD.U32 R11, RZ, RZ, UR8 ;  /* 0x00000008ff0b7e24 */ /* 0x000fe2000f8e00ff */
[----:B------:R-:W-:Y:S02]  /*4c30*/  @!UP1 UIADD3 UR8, UPT, UPT, UR7, 0xa00, URZ ;  /* 0x00000a0007089890 */ /* 0x000fe4000fffe0ff */
[----:B------:R-:W-:Y:S01]  /*4c40*/  @!P4 R2UR UR18, R10 ;  /* 0x000000000a12c2ca */ /* 0x000fe200000e0000 */
[----:B------:R-:W-:Y:S01]  /*4c50*/  VOTEU.ALL UP1, P4 ;  /* 0x0000000000ff7886 */ /* 0x000fe20002020000 */
[----:B------:R-:W-:Y:S01]  /*4c60*/  @!P4 R2UR UR19, R11 ;  /* 0x000000000b13c2ca */ /* 0x000fe200000e0000 */
[----:B------:R-:W-:Y:S11]  /*4c70*/  UPRMT UR14, UR37, 0x654, UR41 ;  /* 0x00000654250e7896 */ /* 0x000ff60008000029 */
[----:B------:R-:W-:Y:S01]  /*4c80*/  @!UPT UIADD3 URZ, UPT, UPT, URZ, URZ, URZ ;  /* 0x000000fffffff290 */ /* 0x000fe2000fffe0ff */
[----:B------:R2:W-:Y:S01]  /*4c90*/  @!UP2 UTMALDG.3D [UR40], [UR18], desc[UR16] ;  /* 0x000010281200a5b4 */ /* 0x0005e20008011000 */
[----:B------:R2:W-:Y:S01]  /*4ca0*/  @!UP1 UTMALDG.3D [UR8], [UR18], desc[UR16] ;  /* 0x00001008120095b4 */ /* 0x0005e20008011000 */
[----:B------:R4:W-:Y:S01]  /*4cb0*/  @!P4 SYNCS.ARRIVE.TRANS64.RED.A0TR RZ, [UR7+0x70], R0 ;  /* 0x00007000ffffc9a7 */ /* 0x0009e20008300407 */
[----:B------:R-:W-:Y:S01]  /*4cc0*/  SYNCS.ARRIVE.TRANS64.RED.A1T0 RZ, [UR14], RZ ;  /* 0x000000ffffff79a7 */ /* 0x000fe2000810040e */
[----:B----4-:R-:W-:Y:S01]  /*4cd0*/  @!P4 IMAD.X R0, RZ, RZ, R37, P0 ;  /* 0x000000ffff00c224 */ /* 0x010fe200000e0625 */
[----:B------:R-:W4:Y:S02]  /*4ce0*/  SYNCS.PHASECHK.TRANS64.TRYWAIT P2, [UR7+0x98], R12 ;  /* 0x0000980cff0075a7 */ /* 0x000f240008041107 */
[----:B--2-4-:R-:W-:Y:S05]  /*4cf0*/  @!P2 BRA `(.L_x_96) ;  /* 0x0000004400b8a947 */ /* 0x014fea0003800000 */
.L_x_193:
        /* <DEDUP_REMOVED lines=8> */
[----:B------:R-:W-:Y:S01]  /*4d80*/  @!UP1 UIADD3 UR32, UPT, UPT, UR7, 0x1200, URZ ;  /* 0x0000120007209890 */ /* 0x000fe2000fffe0ff */
[----:B------:R-:W-:Y:S01]  /*4d90*/  @!P4 IADD3 R21, P0, PT, R36, 0x580, RZ ;  /* 0x000005802415c810 */ /* 0x000fe20007f1e0ff */
[----:B------:R-:W-:Y:S01]  /*4da0*/  UMOV UR35, UR43 ;  /* 0x0000002b00237c82 */ /* 0x000fe20008000000 */
[----:B------:R-:W-:Y:S02]  /*4db0*/  @!UP1 UIADD3 UR10, UPT, UPT, UR42, 0x50, URZ ;  /* 0x000000502a0a9890 */ /* 0x000fe4000fffe0ff */
[----:B------:R-:W-:Y:S01]  /*4dc0*/  IMAD.U32 R10, RZ, RZ, UR9 ;  /* 0x00000009ff0a7e24 */ /* 0x000fe2000f8e00ff */
[----:B------:R-:W-:Y:S01]  /*4dd0*/  UMOV UR9, UR33 ;  /* 0x0000002100097c82 */ /* 0x000fe20008000000 */
[----:B------:R-:W-:Y:S01]  /*4de0*/  IMAD.U32 R11, RZ, RZ, UR8 ;  /* 0x00000008ff0b7e24 */ /* 0x000fe2000f8e00ff */
[----:B------:R-:W-:Y:S01]  /*4df0*/  @!UP1 UIADD3 UR8, UPT, UPT, UR7, 0x1a00, URZ ;  /* 0x00001a0007089890 */ /* 0x000fe2000fffe0ff */
[----:B------:R-:W-:Y:S01]  /*4e00*/  @!P4 IMAD.X R20, RZ, RZ, R37, P0 ;  /* 0x000000ffff14c224 */ /* 0x000fe200000e0625 */
[----:B------:R-:W-:Y:S01]  /*4e10*/  @!P4 R2UR UR18, R10 ;  /* 0x000000000a12c2ca */ /* 0x000fe200000e0000 */
[----:B------:R-:W-:Y:S01]  /*4e20*/  VOTEU.ALL UP1, P4 ;  /* 0x0000000000ff7886 */ /* 0x000fe20002020000 */
[----:B------:R-:W-:Y:S01]  /*4e30*/  @!P4 R2UR UR19, R11 ;  /* 0x000000000b13c2ca */ /* 0x000fe200000e0000 */
[----:B------:R-:W-:Y:S01]  /*4e40*/  UMOV UR11, UR43 ;  /* 0x0000002b000b7c82 */ /* 0x000fe20008000000 */
[----:B------:R-:W-:Y:S01]  /*4e50*/  UMOV UR12, UR36 ;  /* 0x00000024000c7c82 */ /* 0x000fe20008000000 */
[----:B------:R-:W-:Y:S10]  /*4e60*/  UPRMT UR14, UR37, 0x654, UR33 ;  /* 0x00000654250e7896 */ /* 0x000ff40008000021 */
[----:B------:R2:W-:Y:S01]  /*4e70*/  @!UP2 UTMALDG.3D [UR32], [UR18], desc[UR16] ;  /* 0x000010201200a5b4 */ /* 0x0005e20008011000 */
[----:B------:R2:W-:Y:S01]  /*4e80*/  @!UP1 UTMALDG.3D [UR8], [UR18], desc[UR16] ;  /* 0x00001008120095b4 */ /* 0x0005e20008011000 */
[----:B------:R2:W-:Y:S01]  /*4e90*/  @!P4 SYNCS.ARRIVE.TRANS64.RED.A0TR RZ, [UR7+0x78], R0 ;  /* 0x00007800ffffc9a7 */ /* 0x0005e20008300407 */
[----:B------:R-:W-:Y:S01]  /*4ea0*/  SYNCS.ARRIVE.TRANS64.RED.A1T0 RZ, [UR14], RZ ;  /* 0x000000ffffff79a7 */ /* 0x000fe2000810040e */
[----:B------:R-:W4:Y:S02]  /*4eb0*/  SYNCS.PHASECHK.TRANS64.TRYWAIT P2, [UR7+0xa0], R12 ;  /* 0x0000a00cff0075a7 */ /* 0x000f240008041107 */
[----:B--2-4-:R-:W-:Y:S05]  /*4ec0*/  @!P2 BRA `(.L_x_97) ;  /* 0x00000044005ca947 */ /* 0x014fea0003800000 */
.L_x_195:
[----:B------:R-:W2:Y:S01]  /*4ed0*/  LDC.64 R14, c[0x0][0xb10] ;  /* 0x0002c400ff0e7b82 */ /* 0x000ea20000000a00 */
[----:B------:R-:W-:Y:S01]  /*4ee0*/  @!P4 R2UR UR9, R21 ;  /* 0x000000001509c2ca */ /* 0x000fe200000e0000 */
[----:B------:R-:W-:Y:S01]  /*4ef0*/  VOTEU.ALL UP1, P4 ;  /* 0x0000000000ff7886 */ /* 0x000fe20002020000 */
[----:B------:R-:W-:Y:S01]  /*4f00*/  @!P4 R2UR UR8, R20 ;  /* 0x000000001408c2ca */ /* 0x000fe200000e0000 */
[----:B------:R-:W-:Y:S01]  /*4f10*/  VOTEU.ALL UP2, P4 ;  /* 0x0000000000ff7886 */ /* 0x000fe20002040000 */
[----:B------:R-:W-:Y:S03]  /*4f20*/  UMOV UR16, 0x0 ;  /* 0x0000000000107882 */ /* 0x000fe60000000000 */
[----:B------:R-:W4:Y:S01]  /*4f30*/  LDC.64 R10, c[0x0][0xb18] ;  /* 0x0002c600ff0a7b82 */ /* 0x000f220000000a00 */
[----:B------:R-:W-:Y:S01]  /*4f40*/  @!UP1 UIADD3 UR26, UPT, UPT, UR42, 0x20, URZ ;  /* 0x000000202a1a9890 */ /* 0x000fe2000fffe0ff */
[----:B------:R-:W-:Y:S01]  /*4f50*/  @P3 SHF.R.U32.HI R24, RZ, 0x10, R29 ;  /* 0x00000010ff183819 */ /* 0x000fe2000001161d */
[----:B------:R-:W-:Y:S01]  /*4f60*/  @!UP1 UIADD3 UR24, UPT, UPT, UR7, 0x2200, URZ ;  /* 0x0000220007189890 */ /* 0x000fe2000fffe0ff */
[----:B------:R-:W-:Y:S01]  /*4f70*/  VIADD R27, R27, 0x1 ;  /* 0x000000011b1b7836 */ /* 0x000fe20000000000 */
[----:B------:R-:W-:Y:S03]  /*4f80*/  UMOV UR17, 0x10000000 ;  /* 0x1000000000117882 */ /* 0x000fe60000000000 */
[----:B------:R-:W5:Y:S01]  /*4f90*/  @!P1 LDC R0, c[0x0][0xb20] ;  /* 0x0002c800ff009b82 */ /* 0x000f620000000800 */
[----:B------:R-:W-:Y:S01]  /*4fa0*/  UMOV UR27, UR43 ;  /* 0x0000002b001b7c82 */ /* 0x000fe20008000000 */
[----:B------:R-:W-:Y:S01]  /*4fb0*/  IMAD.U32 R20, RZ, RZ, UR9 ;  /* 0x00000009ff147e24 */ /* 0x000fe2000f8e00ff */
[----:B------:R-:W-:Y:S05]  /*4fc0*/  UMOV UR28, UR36 ;  /* 0x00000024001c7c82 */ /* 0x000fea0008000000 */
[----:B-1----:R-:W1:Y:S01]  /*4fd0*/  @!P1 LDC R3, c[0x0][0xb0c] ;  /* 0x0002c300ff039b82 */ /* 0x002e620000000800 */
[----:B------:R-:W-:Y:S01]  /*4fe0*/  IMAD.U32 R21, RZ, RZ, UR8 ;  /* 0x00000008ff157e24 */ /* 0x000fe2000f8e00ff */
[----:B------:R-:W-:Y:S01]  /*4ff0*/  @!UP1 UIADD3 UR10, UPT, UPT, UR42, 0x60, URZ ;  /* 0x000000602a0a9890 */ /* 0x000fe2000fffe0ff */
[----:B------:R-:W-:Y:S01]  /*5000*/  @!P4 R2UR UR18, R20 ;  /* 0x000000001412c2ca */ /* 0x000fe200000e0000 */
[----:B------:R-:W-:Y:S01]  /*5010*/  @!UP1 UIADD3 UR8, UPT, UPT, UR7, 0x2a00, URZ ;  /* 0x00002a0007089890 */ /* 0x000fe2000fffe0ff */
[----:B------:R-:W-:Y:S01]  /*5020*/  @!P4 IMAD.MOV.U32 R20, RZ, RZ, 0x1000 ;  /* 0x00001000ff14c424 */ /* 0x000fe200078e00ff */
[----:B------:R-:W-:Y:S01]  /*5030*/  @!P4 R2UR UR19, R21 ;  /* 0x000000001513c2ca */ /* 0x000fe200000e0000 */
[----:B------:R-:W-:Y:S01]  /*5040*/  VOTEU.ALL UP1, P4 ;  /* 0x0000000000ff7886 */ /* 0x000fe20002020000 */
[----:B------:R-:W-:Y:S01]  /*5050*/  UMOV UR9, UR25 ;  /* 0x0000001900097c82 */ /* 0x000fe20008000000 */
[----:B------:R-:W-:Y:S01]  /*5060*/  UMOV UR11, UR43 ;  /* 0x0000002b000b7c82 */ /* 0x000fe20008000000 */
[----:B------:R-:W-:Y:S01]  /*5070*/  UMOV UR12, UR36 ;  /* 0x00000024000c7c82 */ /* 0x000fe20008000000 */
[----:B------:R-:W-:Y:S08]  /*5080*/  UPRMT UR14, UR37, 0x654, UR25 ;  /* 0x00000654250e7896 */ /* 0x000ff00008000019 */
[----:B------:R1:W-:Y:S02]  /*5090*/  @!UP2 UTMALDG.3D [UR24], [UR18], desc[UR16] ;  /* 0x000010181200a5b4 */ /* 0x0003e40008011000 */
[----:B-1----:R-:W-:Y:S01]  /*50a0*/  @!P1 ISETP.NE.AND P2, PT, R3, 0x1, PT ;  /* 0x000000010300980c */ /* 0x002fe20003f45270 */
[C---:B--2---:R-:W-:Y:S01]  /*50b0*/  @!P1 IMAD.HI.U32 R14, R13.reuse, R14, RZ ;  /* 0x0000000e0d0e9227 */ /* 0x044fe200078e00ff */
[----:B----4-:R-:W-:Y:S01]  /*50c0*/  @!P1 ISETP.NE.AND P0, PT, R10, 0x1, PT ;  /* 0x000000010a00980c */ /* 0x010fe20003f05270 */
[----:B------:R1:W-:Y:S01]  /*50d0*/  @!UP1 UTMALDG.3D [UR8], [UR18], desc[UR16] ;  /* 0x00001008120095b4 */ /* 0x0003e20008011000 */
[----:B------:R1:W-:Y:S01]  /*50e0*/  @!P4 SYNCS.ARRIVE.TRANS64.RED.A0TR RZ, [UR7+0x80], R20 ;  /* 0x00008014ffffc9a7 */ /* 0x0003e20008300407 */
[C---:B------:R-:W-:Y:S01]  /*50f0*/  @!P1 IMAD.HI.U32 R11, R8.reuse, R11, RZ ;  /* 0x0000000b080b9227 */ /* 0x040fe200078e00ff */
[----:B------:R-:W-:Y:S04]  /*5100*/  @!P1 SHF.R.U32.HI R14, RZ, R15, R14 ;  /* 0x0000000fff0e9219 */ /* 0x000fe8000001160e */
[----:B-----5:R-:W-:Y:S02]  /*5110*/  @!P1 SHF.R.U32.HI R9, RZ, R0, R11 ;  /* 0x00000000ff099219 */ /* 0x020fe4000001160b */
[----:B------:R-:W-:Y:S02]  /*5120*/  @!P1 SEL R14, R13, R14, !P2 ;  /* 0x0000000e0d0e9207 */ /* 0x000fe40005000000 */
[----:B------:R-:W-:Y:S05]  /*5130*/  @!P1 SEL R9, R8, R9, !P0 ;  /* 0x0000000908099207 */ /* 0x000fea0004000000 */
[----:B------:R-:W-:Y:S01]  /*5140*/  @!P1 IMAD.IADD R0, R9, 0x1, -R14 ;  /* 0x0000000109009824 */ /* 0x000fe200078e0a0e */
[----:B------:R-:W-:Y:S01]  /*5150*/  SYNCS.ARRIVE.TRANS64.RED.A1T0 RZ, [UR14], RZ ;  /* 0x000000ffffff79a7 */ /* 0x000fe2000810040e */
[----:B------:R-:W-:Y:S02]  /*5160*/  @!P1 IMAD.IADD R9, R14, 0x1, -R9 ;  /* 0x000000010e099824 */ /* 0x000fe400078e0a09 */
[----:B------:R-:W-:Y:S02]  /*5170*/  @!P1 IMAD R13, R0, R3, R13 ;  /* 0x00000003000d9224 */ /* 0x000fe400078e020d */
[----:B------:R-:W-:Y:S01]  /*5180*/  @!P1 IMAD R8, R9, R10, R8 ;  /* 0x0000000a09089224 */ /* 0x000fe200078e0208 */
[----:B------:R-:W2:Y:S02]  /*5190*/  SYNCS.PHASECHK.TRANS64.TRYWAIT P5, [UR7+0xa8], R12 ;  /* 0x0000a80cff0075a7 */ /* 0x000ea400080a1107 */
[----:B-12---:R-:W-:Y:S05]  /*51a0*/  @!P5 BRA `(.L_x_98) ;  /* 0x0000004000bcd947 */ /* 0x006fea0003800000 */
.L_x_197:
[----:B-1----:R-:W-:Y:S01]  /*51b0*/  @!P4 IADD3 R3, P0, PT, R36, 0x580, RZ ;  /* 0x000005802403c810 */ /* 0x002fe20007f1e0ff */
[----:B------:R-:W-:Y:S01]  /*51c0*/  VOTEU.ALL UP1, P4 ;  /* 0x0000000000ff7886 */ /* 0x000fe20002020000 */
[----:B------:R-:W-:Y:S01]  /*51d0*/  VOTEU.ALL UP2, P4 ;  /* 0x0000000000ff7886 */ /* 0x000fe20002040000 */
[----:B------:R-:W-:Y:S01]  /*51e0*/  UMOV UR14, 0x0 ;  /* 0x00000000000e7882 */ /* 0x000fe20000000000 */
[----:B------:R-:W-:Y:S01]  /*51f0*/  @!P4 R2UR UR9, R3 ;  /* 0x000000000309c2ca */ /* 0x000fe200000e0000 */
[----:B------:R-:W-:Y:S01]  /*5200*/  @!P4 IMAD.X R0, RZ, RZ, R37, P0 ;  /* 0x000000ffff00c224 */ /* 0x000fe200000e0625 */
[----:B------:R-:W-:Y:S01]  /*5210*/  @!UP1 UIADD3 UR17, UPT, UPT, UR7, 0x88, URZ ;  /* 0x0000008807119890 */ /* 0x000fe2000fffe0ff */
[----:B------:R-:W-:Y:S01]  /*5220*/  ISETP.NE.AND P0, PT, R27, 0x2, PT ;  /* 0x000000021b00780c */ /* 0x000fe20003f05270 */
[----:B------:R-:W-:Y:S01]  /*5230*/  @!UP1 UIADD3 UR18, UPT, UPT, UR42, 0x30, URZ ;  /* 0x000000302a129890 */ /* 0x000fe2000fffe0ff */
[----:B------:R-:W-:Y:S01]  /*5240*/  LOP3.LUT R32, R32, 0x1, RZ, 0x3c, !PT ;  /* 0x0000000120207812 */ /* 0x000fe200078e3cff */
[----:B------:R-:W-:Y:S01]  /*5250*/  @!UP1 UIADD3 UR16, UPT, UPT, UR7, 0x3200, URZ ;  /* 0x0000320007109890 */ /* 0x000fe2000fffe0ff */
[----:B------:R-:W-:Y:S01]  /*5260*/  @!P4 R2UR UR8, R0 ;  /* 0x000000000008c2ca */ /* 0x000fe200000e0000 */
[----:B------:R-:W-:Y:S01]  /*5270*/  UMOV UR15, 0x10000000 ;  /* 0x10000000000f7882 */ /* 0x000fe20000000000 */
[----:B------:R-:W-:Y:S01]  /*5280*/  UMOV UR19, UR43 ;  /* 0x0000002b00137c82 */ /* 0x000fe20008000000 */
[----:B------:R-:W-:Y:S01]  /*5290*/  UMOV UR20, UR36 ;  /* 0x0000002400147c82 */ /* 0x000fe20008000000 */
[----:B------:R-:W-:Y:S01]  /*52a0*/  @!UP1 UIADD3 UR10, UPT, UPT, UR42, 0x70, URZ ;  /* 0x000000702a0a9890 */ /* 0x000fe2000fffe0ff */
[----:B------:R-:W-:Y:S01]  /*52b0*/  SEL R0, RZ, 0x1, P0 ;  /* 0x00000001ff007807 */ /* 0x000fe20000000000 */
[----:B------:R-:W-:Y:S01]  /*52c0*/  IMAD.U32 R10, RZ, RZ, UR9 ;  /* 0x00000009ff0a7e24 */ /* 0x000fe2000f8e00ff */
[----:B------:R-:W-:Y:S01]  /*52d0*/  UMOV UR11, UR43 ;  /* 0x0000002b000b7c82 */ /* 0x000fe20008000000 */
[----:B------:R-:W-:Y:S01]  /*52e0*/  UMOV UR12, UR36 ;  /* 0x00000024000c7c82 */ /* 0x000fe20008000000 */
[----:B------:R-:W-:Y:S01]  /*52f0*/  UMOV UR9, UR17 ;  /* 0x0000001100097c82 */ /* 0x000fe20008000000 */
[----:B------:R-:W-:Y:S01]  /*5300*/  @P3 R2UR UR36, R24 ;  /* 0x00000000182432ca */ /* 0x000fe200000e0000 */
[----:B------:R-:W-:Y:S01]  /*5310*/  IMAD.IADD R20, R8, 0x1, R58 ;  /* 0x0000000108147824 */ /* 0x000fe200078e023a */
[----:B------:R-:W-:Y:S01]  /*5320*/  @!P4 R2UR UR22, R10 ;  /* 0x000000000a16c2ca */ /* 0x000fe200000e0000 */
[----:B------:R-:W-:Y:S01]  /*5330*/  IMAD.U32 R11, RZ, RZ, UR8 ;  /* 0x00000008ff0b7e24 */ /* 0x000fe2000f8e00ff */
[----:B------:R-:W-:Y:S01]  /*5340*/  @!UP1 UIADD3 UR8, UPT, UPT, UR7, 0x3a00, URZ ;  /* 0x00003a0007089890 */ /* 0x000fe2000fffe0ff */
[----:B------:R-:W-:Y:S01]  /*5350*/  LOP3.LUT R25, R25, R0, RZ, 0x3c, !PT ;  /* 0x0000000019197212 */ /* 0x000fe200078e3cff */
[----:B------:R-:W-:Y:S01]  /*5360*/  VOTEU.ALL UP1, P4 ;  /* 0x0000000000ff7886 */ /* 0x000fe20002020000 */
[----:B------:R-:W-:Y:S01]  /*5370*/  IMAD.IADD R21, R13, 0x1, R60 ;  /* 0x000000010d157824 */ /* 0x000fe200078e023c */
[----:B------:R-:W-:Y:S02]  /*5380*/  @!P4 R2UR UR23, R11 ;  /* 0x000000000b17c2ca */ /* 0x000fe400000e0000 */
[----:B------:R-:W-:Y:S11]  /*5390*/  SEL R27, R27, RZ, P0 ;  /* 0x000000ff1b1b7207 */ /* 0x000ff60000000000 */
[----:B------:R2:W-:Y:S01]  /*53a0*/  @!UP2 UTMALDG.3D [UR16], [UR22], desc[UR14] ;  /* 0x00000e101600a5b4 */ /* 0x0005e20008011000 */
[----:B------:R2:W-:Y:S01]  /*53b0*/  @!UP1 UTMALDG.3D [UR8], [UR22], desc[UR14] ;  /* 0x00000e08160095b4 */ /* 0x0005e20008011000 */
[----:B------:R2:W-:Y:S01]  /*53c0*/  @!P4 SYNCS.ARRIVE.TRANS64.RED.A0TR RZ, [UR7+0x88], R23 ;  /* 0x00008817ffffc9a7 */ /* 0x0005e20008300407 */
[----:B------:R-:W-:Y:S01]  /*53d0*/  UPLOP3.LUT UP1, UPT, UPT, UPT, UPT, 0x80, 0x8 ;  /* 0x000000000008789c */ /* 0x000fe20003f2f070 */
[----:B------:R-:W-:Y:S01]  /*53e0*/  SYNCS.ARRIVE.TRANS64.RED.A1T0 RZ, [UR13], RZ ;  /* 0x000000ffffff79a7 */ /* 0x000fe2000810040d */
[----:B------:R-:W-:Y:S09]  /*53f0*/  @P3 BRA `(.L_x_99) ;  /* 0xfffffff000303947 */ /* 0x000ff2000383ffff */
[----:B------:R-:W-:-:S04]  /*5400*/  SHF.L.U32 R3, R32, 0x1f, RZ ;  /* 0x0000001f20037819 */ /* 0x000fc800000006ff */
[----:B------:R-:W1:Y:S02]  /*5410*/  SYNCS.PHASECHK.TRANS64.TRYWAIT P0, [UR7+0x90], R3 ;  /* 0x00009003ff0075a7 */ /* 0x000e640008001107 */
[----:B-1----:R-:W-:Y:S05]  /*5420*/  @!P0 BRA `(.L_x_100) ;  /* 0x0000004000348947 */ /* 0x002fea0003800000 */
.L_x_199:
[----:B------:R-:W4:Y:S02]  /*5430*/  SYNCS.PHASECHK.TRANS64.TRYWAIT P0, [UR7+0x98], R3 ;  /* 0x00009803ff0075a7 */ /* 0x000f240008001107 */
[----:B----4-:R-:W-:Y:S05]  /*5440*/  @!P0 BRA `(.L_x_101) ;  /* 0x0000004000448947 */ /* 0x010fea0003800000 */
.L_x_201:
[----:B------:R-:W4:Y:S02]  /*5450*/  SYNCS.PHASECHK.TRANS64.TRYWAIT P0, [UR7+0xa0], R3 ;  /* 0x0000a003ff0075a7 */ /* 0x000f240008001107 */
[----:B----4-:R-:W-:Y:S05]  /*5460*/  @!P0 BRA `(.L_x_102) ;  /* 0x0000004000548947 */ /* 0x010fea0003800000 */
.L_x_203:
[----:B-1----:R-:W-:-:S07]  /*5470*/  MOV R0, UR7 ;  /* 0x0000000700007c02 */ /* 0x002fce0008000f00 */
.L_x_103:
[----:B-1----:R-:W-:-:S04]  /*5480*/  SHF.L.U32 R3, R32, 0x1f, RZ ;  /* 0x0000001f20037819 */ /* 0x002fc800000006ff */
[----:B------:R1:W4:Y:S03]  /*5490*/  SYNCS.PHASECHK.TRANS64.TRYWAIT P0, [R0+URZ+0xa8], R3 ;  /* 0x0000a803000075a7 */ /* 0x00032600080011ff */
[----:B----4-:R-:W-:Y:S05]  /*54a0*/  @!P0 NANOSLEEP.SYNCS 0x989680 ;  /* 0x009896800000895d */ /* 0x010fea0003900000 */
[----:B------:R-:W4:Y:S02]  /*54b0*/  @!P0 SYNCS.PHASECHK.TRANS64 P0, [R0+URZ+0xa8], R3 ;  /* 0x0000a803000085a7 */ /* 0x000f2400080010ff */
[----:B--2-4-:R-:W-:Y:S05]  /*54c0*/  @P0 EXIT ;  /* 0x000000000000094d */ /* 0x014fea0003800000 */
[----:B------:R-:W-:Y:S05]  /*54d0*/  BRA `(.L_x_103) ;  /* 0xfffffffc00e87947 */ /* 0x000fea000383ffff */
.L_x_88:
[----:B------:R-:W-:-:S06]  /*54e0*/  UISETP.GE.AND UP1, UPT, UR10, 0x4, UPT ;  /* 0x000000040a00788c */ /* 0x000fcc000bf26270 */
[----:B------:R-:W-:-:S13]  /*54f0*/  PLOP3.LUT P0, PT, PT, PT, UP1, 0x80, 0x8 ;  /* 0x000000000008781c */ /* 0x000fda0003f0f018 */
[----:B------:R-:W-:Y:S05]  /*5500*/  @!P0 EXIT ;  /* 0x000000000000894d */ /* 0x000fea0003800000 */
[----:B------:R-:W-:Y:S01]  /*5510*/  BAR.SYNC.DEFER_BLOCKING 0x6, 0xa0 ;  /* 0x0182800000007b1d */ /* 0x000fe20000010000 */
[----:B------:R-:W-:Y:S02]  /*5520*/  IMAD.SHL.U32 R4, R66, 0x200000, RZ ;  /* 0x0020000042047824 */ /* 0x000fe400078e00ff */
[----:B------:R-:W-:Y:S02]  /*5530*/  HFMA2 R71, -RZ, RZ, 0, 5.9604644775390625e-08 ;  /* 0x00000001ff477431 */ /* 0x000fe400000001ff */
[C---:B------:R-:W-:Y:S01]  /*5540*/  IMAD.SHL.U32 R65, R72.reuse, 0x10, RZ ;  /* 0x0000001048417824 */ /* 0x040fe200078e00ff */
[----:B------:R-:W-:Y:S01]  /*5550*/  MOV R69, RZ ;  /* 0x000000ff00457202 */ /* 0x000fe20000000f00 */
[----:B------:R-:W-:Y:S01]  /*5560*/  IMAD.U32 R33, R72, 0x10000, RZ ;  /* 0x0001000048217824 */ /* 0x000fe200078e00ff */
[----:B------:R-:W-:Y:S01]  /*5570*/  UMOV UR48, 0x400 ;  /* 0x0000040000307882 */ /* 0x000fe20000000000 */
[----:B------:R-:W1:Y:S01]  /*5580*/  LDC R63, c[0x0][0x370] ;  /* 0x0000dc00ff3f7b82 */ /* 0x000e620000000800 */
[----:B------:R-:W-:Y:S01]  /*5590*/  ULEA UR48, UR37, UR48, 0x18 ;  /* 0x0000003025307291 */ /* 0x000fe2000f8ec0ff */
[----:B------:R-:W-:Y:S01]  /*55a0*/  LOP3.LUT R4, R4, 0x200000, RZ, 0xc0, !PT ;  /* 0x0020000004047812 */ /* 0x000fe200078ec0ff */
[----:B------:R-:W-:Y:S01]  /*55b0*/  IMAD.SHL.U32 R64, R72, 0x2, RZ ;  /* 0x0000000248407824 */ /* 0x000fe200078e00ff */
[C---:B------:R-:W-:Y:S01]  /*55c0*/  LOP3.LUT R5, R65.reuse, 0x40, RZ, 0xc0, !PT ;  /* 0x0000004041057812 */ /* 0x040fe200078ec0ff */
[----:B------:R-:W-:Y:S01]  /*55d0*/  IMAD.SHL.U32 R3, R66, 0x200, RZ ;  /* 0x0000020042037824 */ /* 0x000fe200078e00ff */
[----:B------:R-:W-:Y:S01]  /*55e0*/  LOP3.LUT R2, R65, 0x5b0, RZ, 0xc0, !PT ;  /* 0x000005b041027812 */ /* 0x000fe200078ec0ff */
[----:B------:R-:W-:Y:S01]  /*55f0*/  UIADD3 UR4, UPT, UPT, UR48, 0x200, URZ ;  /* 0x0000020030047890 */ /* 0x000fe2000fffe0ff */
[----:B------:R-:W2:Y:S01]  /*5600*/  LDC R28, c[0x0][0xb0c] ;  /* 0x0002c300ff1c7b82 */ /* 0x000ea20000000800 */
[----:B------:R-:W-:Y:S01]  /*5610*/  LOP3.LUT R33, R4, 0x400000, R33, 0xf8, !PT ;  /* 0x0040000004217812 */ /* 0x000fe200078ef821 */
[----:B------:R-:W-:Y:S01]  /*5620*/  IMAD.MOV.U32 R30, RZ, RZ, RZ ;  /* 0x000000ffff1e7224 */ /* 0x000fe200078e00ff */
[----:B------:R-:W-:Y:S01]  /*5630*/  LOP3.LUT R64, R5, 0x8, R64, 0xf8, !PT ;  /* 0x0000000805407812 */ /* 0x000fe200078ef840 */
[----:B------:R-:W-:Y:S01]  /*5640*/  IMAD.MOV.U32 R70, RZ, RZ, RZ ;  /* 0x000000ffff467224 */ /* 0x000fe200078e00ff */
[----:B------:R-:W-:Y:S01]  /*5650*/  LOP3.LUT R3, R2, 0x200, R3, 0xf8, !PT ;  /* 0x0000020002037812 */ /* 0x000fe200078ef803 */
[----:B------:R-:W-:Y:S01]  /*5660*/  IMAD.MOV.U32 R76, RZ, RZ, RZ ;  /* 0x000000ffff4c7224 */ /* 0x000fe200078e00ff */
[----:B------:R-:W-:Y:S01]  /*5670*/  LOP3.LUT P0, RZ, R65, 0x40, RZ, 0xc0, !PT ;  /* 0x0000004041ff7812 */ /* 0x000fe2000780c0ff */
[----:B------:R-:W3:Y:S01]  /*5680*/  LDC R61, c[0x0][0xb20] ;  /* 0x0002c800ff3d7b82 */ /* 0x000ee20000000800 */
[----:B------:R-:W4:Y:S01]  /*5690*/  LDS R0, [UR48+0x170] ;  /* 0x00017030ff007984 */ /* 0x000f220008000800 */
[----:B------:R-:W-:Y:S01]  /*56a0*/  LOP3.LUT R64, R3, R64, RZ, 0xfc, !PT ;  /* 0x0000004003407212 */ /* 0x000fe200078efcff */
[----:B------:R-:W-:Y:S01]  /*56b0*/  IMAD.U32 R67, RZ, RZ, UR4 ;  /* 0x00000004ff437e24 */ /* 0x000fe2000f8e00ff */
[----:B------:R-:W-:Y:S01]  /*56c0*/  LOP3.LUT R72, R72, 0x60, RZ, 0xc0, !PT ;  /* 0x0000006048487812 */ /* 0x000fe200078ec0ff */
[----:B------:R-:W1:Y:S03]  /*56d0*/  LDCU.64 UR52, c[0x0][0x348] ;  /* 0x00006900ff3477ac */ /* 0x000e660008000a00 */
[----:B------:R-:W1:Y:S01]  /*56e0*/  LDC R27, c[0x0][0xb30] ;  /* 0x0002cc00ff1b7b82 */ /* 0x000e620000000800 */
[----:B------:R-:W1:Y:S01]  /*56f0*/  LDCU.64 UR38, c[0x0][0x888] ;  /* 0x00011100ff2677ac */ /* 0x000e620008000a00 */
[----:B------:R-:W1:Y:S06]  /*5700*/  LDCU.64 UR44, c[0x0][0x890] ;  /* 0x00011200ff2c77ac */ /* 0x000e6c0008000a00 */
[----:B------:R-:W1:Y:S01]  /*5710*/  LDC.64 R56, c[0x0][0xb10] ;  /* 0x0002c400ff387b82 */ /* 0x000e620000000a00 */
[----:B------:R-:W-:Y:S01]  /*5720*/  UMOV UR49, URZ ;  /* 0x000000ff00317c82 */ /* 0x000fe20008000000 */
[----:B------:R-:W-:-:S06]  /*5730*/  UMOV UR51, URZ ;  /* 0x000000ff00337c82 */ /* 0x000fcc0008000000 */
[----:B------:R-:W1:Y:S08]  /*5740*/  LDC.64 R24, c[0x0][0xb18] ;  /* 0x0002c600ff187b82 */ /* 0x000e700000000a00 */
[----:B------:R-:W1:Y:S08]  /*5750*/  LDC.64 R22, c[0x0][0xb28] ;  /* 0x0002ca00ff167b82 */ /* 0x000e700000000a00 */
[----:B------:R-:W1:Y:S01]  /*5760*/  LDC.64 R54, c[0x0][0x8b0] ;  /* 0x00022c00ff367b82 */ /* 0x000e620000000a00 */
[----:B----4-:R-:W-:Y:S01]  /*5770*/  IMAD.IADD R33, R0, 0x1, R33 ;  /* 0x0000000100217824 */ /* 0x010fe200078e0221 */
[----:B------:R-:W-:-:S06]  /*5780*/  P2R R0, PR, RZ, 0x1 ;  /* 0x00000001ff007803 */ /* 0x000fcc0000000000 */
[----:B------:R-:W4:Y:S08]  /*5790*/  LDC.64 R52, c[0x0][0x8a8] ;  /* 0x00022a00ff347b82 */ /* 0x000f300000000a00 */
[----:B--23--:R-:W1:Y:S02]  /*57a0*/  LDC R62, c[0x0][0x374] ;  /* 0x0000dd00ff3e7b82 */ /* 0x00ce640000000800 */
.L_x_147:
[C---:B------:R-:W-:Y:S02]  /*57b0*/  LEA R0, R76.reuse, UR48, 0x3 ;  /* 0x000000304c007c11 */ /* 0x040fe4000f8e18ff */
[----:B------:R-:W-:Y:S02]  /*57c0*/  SHF.L.U32 R3, R69, 0x1f, RZ ;  /* 0x0000001f45037819 */ /* 0x000fe400000006ff */
[----:B------:R-:W-:Y:S02]  /*57d0*/  LEA R16, R76, UR48, 0x4 ;  /* 0x000000304c107c11 */ /* 0x000fe4000f8e20ff */
[----:B--2---:R-:W2:Y:S02]  /*57e0*/  SYNCS.PHASECHK.TRANS64.TRYWAIT P0, [R0+URZ+0xc0], R3 ;  /* 0x0000c003000075a7 */ /* 0x004ea400080011ff */
[----:B--2---:R-:W-:Y:S05]  /*57f0*/  @!P0 BRA `(.L_x_104) ;  /* 0x0000003c00888947 */ /* 0x004fea0003800000 */
.L_x_204:
[----:B------:R-:W3:Y:S01]  /*5800*/  LDC.64 R12, c[0x0][0xb10] ;  /* 0x0002c400ff0c7b82 */ /* 0x000ee20000000a00 */
[----:B------:R-:W4:Y:S01]  /*5810*/  LDS.128 R16, [R16+0x150] ;  /* 0x0001500010107984 */ /* 0x000f220000000c00 */
[----:B-1----:R-:W-:Y:S01]  /*5820*/  ISETP.NE.AND P1, PT, R27, 0x1, PT ;  /* 0x000000011b00780c */ /* 0x002fe20003f25270 */
[----:B--2---:R-:W-:Y:S01]  /*5830*/  VIADD R0, R0, 0xd0 ;  /* 0x000000d000007836 */ /* 0x004fe20000000000 */
[----:B------:R-:W-:Y:S04]  /*5840*/  ISETP.GE.AND P0, PT, R26, 0x1, PT ;  /* 0x000000011a00780c */ /* 0x000fe80003f06270 */
[----:B------:R-:W1:Y:S01]  /*5850*/  LDC.64 R10, c[0x0][0xb18] ;  /* 0x0002c600ff0a7b82 */ /* 0x000e620000000a00 */
[----:B------:R-:W-:Y:S01]  /*5860*/  PRMT R0, RZ, 0x654, R0 ;  /* 0x00000654ff007816 */ /* 0x000fe20000000000 */
[----:B------:R-:W-:Y:S01]  /*5870*/  @!PT LDS RZ, [RZ] ;  /* 0x00000000fffff984 */ /* 0x000fe20000000800 */
[----:B------:R-:W-:Y:S01]  /*5880*/  @!PT LDS RZ, [RZ] ;  /* 0x00000000fffff984 */ /* 0x000fe20000000800 */
[----:B------:R-:W-:Y:S01]  /*5890*/  @!PT LDS RZ, [RZ] ;  /* 0x00000000fffff984 */ /* 0x000fe20000000800 */
[----:B------:R-:W-:Y:S01]  /*58a0*/  @!PT LDS RZ, [RZ] ;  /* 0x00000000fffff984 */ /* 0x000fe20000000800 */
[----:B------:R2:W-:Y:S06]  /*58b0*/  MEMBAR.ALL.CTA ;  /* 0x0000000000007992 */ /* 0x0005ec0000008000 */
[----:B--2---:R-:W2:Y:S01]  /*58c0*/  FENCE.VIEW.ASYNC.S ;  /* 0x00000000000073c6 */ /* 0x004ea20000000000 */
[----:B------:R-:W1:Y:S08]  /*58d0*/  @!P1 LDC R14, c[0x0][0xb20] ;  /* 0x0002c800ff0e9b82 */ /* 0x000e700000000800 */
[----:B------:R-:W1:Y:S01]  /*58e0*/  @!P1 LDC R9, c[0x0][0xb0c] ;  /* 0x0002c300ff099b82 */ /* 0x000e620000000800 */
[----:B--2---:R2:W-:Y:S01]  /*58f0*/  SYNCS.ARRIVE.TRANS64.RED.A1T0 RZ, [R0+URZ], RZ ;  /* 0x000000ff00ff79a7 */ /* 0x0045e200081004ff */
[----:B----4-:R-:W-:Y:S04]  /*5900*/  LOP3.LUT P4, RZ, R18, 0x1, RZ, 0xc0, !PT ;  /* 0x0000000112ff7812 */ /* 0x010fe8000788c0ff */
[----:B------:R-:W-:Y:S09]  /*5910*/  P2R R73, PR, RZ, 0x10 ;  /* 0x00000010ff497803 */ /* 0x000ff20000000000 */
[----:B------:R-:W-:Y:S02]  /*5920*/  @P4 MOV R31, R16 ;  /* 0x00000010001f4202 */ /* 0x000fe40000000f00 */
[----:B------:R-:W-:Y:S01]  /*5930*/  @P4 LOP3.LUT R29, R17, 0xffff, RZ, 0xc0, !PT ;  /* 0x0000ffff111d4812 */ /* 0x000fe200078ec0ff */
[----:B--23--:R-:W-:Y:S06]  /*5940*/  @!P0 BRA `(.L_x_105) ;  /* 0x0000000000a48947 */ /* 0x00cfec0003800000 */
[----:B------:R-:W-:Y:S01]  /*5950*/  IMAD.HI.U32 R36, R62, R25, RZ ;  /* 0x000000193e247227 */ /* 0x000fe200078e00ff */
[----:B------:R-:W-:Y:S02]  /*5960*/  ISETP.NE.AND P0, PT, R24, 0x1, PT ;  /* 0x000000011800780c */ /* 0x000fe40003f05270 */
[----:B------:R-:W-:Y:S01]  /*5970*/  ISETP.NE.AND P2, PT, R26, 0x1, PT ;  /* 0x000000011a00780c */ /* 0x000fe20003f45270 */
[-C--:B------:R-:W-:Y:S01]  /*5980*/  IMAD.HI.U32 R34, R63, R56.reuse, RZ ;  /* 0x000000383f227227 */ /* 0x080fe200078e00ff */
[----:B------:R-:W-:Y:S02]  /*5990*/  SHF.R.U32.HI R37, RZ, R61, R36 ;  /* 0x0000003dff257219 */ /* 0x000fe40000011624 */
[----:B------:R-:W-:Y:S01]  /*59a0*/  ISETP.NE.AND P3, PT, R28, 0x1, PT ;  /* 0x000000011c00780c */ /* 0x000fe20003f65270 */
[----:B------:R-:W-:Y:S01]  /*59b0*/  IMAD.HI.U32 R40, R29, R25, RZ ;  /* 0x000000191d287227 */ /* 0x000fe200078e00ff */
[----:B------:R-:W-:Y:S02]  /*59c0*/  SHF.R.U32.HI R34, RZ, R57, R34 ;  /* 0x00000039ff227219 */ /* 0x000fe40000011622 */
[----:B------:R-:W-:Y:S01]  /*59d0*/  SEL R3, R62, R37, !P0 ;  /* 0x000000253e037207 */ /* 0x000fe20004000000 */
[----:B------:R-:W-:Y:S01]  /*59e0*/  IMAD.HI.U32 R38, R31, R56, RZ ;  /* 0x000000381f267227 */ /* 0x000fe200078e00ff */
[----:B------:R-:W-:Y:S03]  /*59f0*/  SEL R7, R63, R34, !P3 ;  /* 0x000000223f077207 */ /* 0x000fe60005800000 */
[-C--:B------:R-:W-:Y:S01]  /*5a00*/  IMAD.HI.U32 R34, R3, R22.reuse, RZ ;  /* 0x0000001603227227 */ /* 0x080fe200078e00ff */
[----:B------:R-:W-:Y:S03]  /*5a10*/  SHF.R.U32.HI R38, RZ, R57, R38 ;  /* 0x00000039ff267219 */ /* 0x000fe60000011626 */
[----:B------:R-:W-:Y:S01]  /*5a20*/  IMAD.HI.U32 R36, R7, R22, RZ ;  /* 0x0000001607247227 */ /* 0x000fe200078e00ff */
[----:B------:R-:W-:Y:S02]  /*5a30*/  @P2 SHF.R.U32.HI R3, RZ, R23, R34 ;  /* 0x00000017ff032219 */ /* 0x000fe40000011622 */
[----:B------:R-:W-:Y:S02]  /*5a40*/  SHF.R.U32.HI R34, RZ, R61, R40 ;  /* 0x0000003dff227219 */ /* 0x000fe40000011628 */
[----:B------:R-:W-:Y:S01]  /*5a50*/  @P2 SHF.R.U32.HI R7, RZ, R23, R36 ;  /* 0x00000017ff072219 */ /* 0x000fe20000011624 */
[C---:B------:R-:W-:Y:S01]  /*5a60*/  IMAD R2, R26.reuse, R3, RZ ;  /* 0x000000031a027224 */ /* 0x040fe200078e02ff */
[----:B------:R-:W-:Y:S02]  /*5a70*/  SEL R5, R29, R34, !P0 ;  /* 0x000000221d057207 */ /* 0x000fe40004000000 */
[----:B------:R-:W-:Y:S01]  /*5a80*/  SEL R3, R31, R38, !P3 ;  /* 0x000000261f037207 */ /* 0x000fe20005800000 */
[----:B------:R-:W-:Y:S01]  /*5a90*/  IMAD R4, R26, R7, RZ ;  /* 0x000000071a047224 */ /* 0x000fe200078e02ff */
[C---:B------:R-:W-:Y:S01]  /*5aa0*/  ISETP.GE.AND P0, PT, R5.reuse, R2, PT ;  /* 0x000000020500720c */ /* 0x040fe20003f06270 */
[----:B------:R-:W-:Y:S03]  /*5ab0*/  IMAD.HI.U32 R6, R5, R22, RZ ;  /* 0x0000001605067227 */ /* 0x000fe600078e00ff */
[----:B------:R-:W-:Y:S01]  /*5ac0*/  ISETP.GE.OR P0, PT, R3, R4, P0 ;  /* 0x000000040300720c */ /* 0x000fe20000706670 */
[----:B------:R-:W-:Y:S01]  /*5ad0*/  IMAD.MOV R4, RZ, RZ, -R3 ;  /* 0x000000ffff047224 */ /* 0x000fe200078e0a03 */
[-C--:B------:R-:W-:Y:S03]  /*5ae0*/  SHF.R.U32.HI R6, RZ, R23.reuse, R6 ;  /* 0x00000017ff067219 */ /* 0x080fe60000011606 */
[----:B------:R-:W-:Y:S01]  /*5af0*/  IMAD R31, R28, R4, R31 ;  /* 0x000000041c1f7224 */ /* 0x000fe200078e021f */
[----:B------:R-:W-:Y:S05]  /*5b00*/  SEL R15, R5, R6, !P2 ;  /* 0x00000006050f7207 */ /* 0x000fea0005000000 */
[----:B------:R-:W-:Y:S02]  /*5b10*/  IMAD.MOV R6, RZ, RZ, -R15 ;  /* 0x000000ffff067224 */ /* 0x000fe400078e0a0f */
[C---:B------:R-:W-:Y:S04]  /*5b20*/  @!P0 IMAD.HI.U32 R2, R3.reuse, R22, RZ ;  /* 0x0000001603028227 */ /* 0x040fe800078e00ff */
[----:B------:R-:W-:Y:S01]  /*5b30*/  IMAD R6, R26, R6, R5 ;  /* 0x000000061a067224 */ /* 0x000fe200078e0205 */
[----:B------:R-:W-:Y:S04]  /*5b40*/  @!P0 SHF.R.U32.HI R2, RZ, R23, R2 ;  /* 0x00000017ff028219 */ /* 0x000fe80000011602 */
[----:B------:R-:W-:Y:S02]  /*5b50*/  @!P0 SEL R0, R3, R2, !P2 ;  /* 0x0000000203008207 */ /* 0x000fe40005000000 */
[----:B------:R-:W-:Y:S02]  /*5b60*/  IADD3 R2, PT, PT, -R5, RZ, RZ ;  /* 0x000000ff05027210 */ /* 0x000fe40007ffe1ff */
[----:B------:R-:W-:Y:S01]  /*5b70*/  @!P0 IADD3 R8, PT, PT, R15, -R0, RZ ;  /* 0x800000000f088210 */ /* 0x000fe20007ffe0ff */
[----:B------:R-:W-:Y:S02]  /*5b80*/  @!P0 IMAD R0, R7, R6, R0 ;  /* 0x0000000607008224 */ /* 0x000fe400078e0200 */
[----:B------:R-:W-:Y:S02]  /*5b90*/  IMAD R29, R24, R2, R29 ;  /* 0x00000002181d7224 */ /* 0x000fe400078e021d */
[----:B------:R-:W-:Y:S02]  /*5ba0*/  @!P0 IMAD R5, R8, R26, R3 ;  /* 0x0000001a08058224 */ /* 0x000fe400078e0203 */
[----:B------:R-:W-:Y:S04]  /*5bb0*/  @!P0 IMAD.MOV.U32 R3, RZ, RZ, R0 ;  /* 0x000000ffff038224 */ /* 0x000fe800078e0000 */
[----:B------:R-:W-:Y:S02]  /*5bc0*/  IMAD R31, R3, R28, R31 ;  /* 0x0000001c031f7224 */ /* 0x000fe400078e021f */
[----:B------:R-:W-:Y:S07]  /*5bd0*/  IMAD R29, R5, R24, R29 ;  /* 0x00000018051d7224 */ /* 0x000fee00078e021d */
.L_x_105:
[----:B-1----:R-:W-:Y:S01]  /*5be0*/  @!P1 ISETP.NE.AND P0, PT, R10, 0x1, PT ;  /* 0x000000010a00980c */ /* 0x002fe20003f05270 */
[----:B------:R-:W-:Y:S01]  /*5bf0*/  @!P1 IMAD.HI.U32 R3, R29, R11, RZ ;  /* 0x0000000b1d039227 */ /* 0x000fe200078e00ff */
[----:B------:R-:W-:Y:S01]  /*5c00*/  R2UR UR42, R21 ;  /* 0x00000000152a72ca */ /* 0x000fe200000e0000 */
[----:B------:R-:W-:Y:S01]  /*5c10*/  BSSY.RECONVERGENT B6, `(.L_x_106) ;  /* 0x0000031000067945 */ /* 0x000fe20003800200 */
[----:B------:R-:W-:Y:S01]  /*5c20*/  R2UR UR41, R20 ;  /* 0x00000000142972ca */ /* 0x000fe200000e0000 */
[----:B------:R-:W-:Y:S01]  /*5c30*/  @!P1 IMAD.HI.U32 R0, R31, R12, RZ ;  /* 0x0000000c1f009227 */ /* 0x000fe200078e00ff */
[----:B------:R-:W-:Y:S02]  /*5c40*/  @!P1 SHF.R.U32.HI R2, RZ, R14, R3 ;  /* 0x0000000eff029219 */ /* 0x000fe40000011603 */
[----:B------:R-:W-:Y:S01]  /*5c50*/  @!P1 ISETP.NE.AND P2, PT, R9, 0x1, PT ;  /* 0x000000010900980c */ /* 0x000fe20003f45270 */
[----:B------:R-:W-:Y:S01]  /*5c60*/  VIADD R76, R76, 0x1 ;  /* 0x000000014c4c7836 */ /* 0x000fe20000000000 */
[----:B------:R-:W-:Y:S02]  /*5c70*/  @!P1 SEL R2, R29, R2, !P0 ;  /* 0x000000021d029207 */ /* 0x000fe40004000000 */
[----:B------:R-:W-:Y:S02]  /*5c80*/  @!P1 SHF.R.U32.HI R0, RZ, R13, R0 ;  /* 0x0000000dff009219 */ /* 0x000fe40000011600 */
[----:B------:R-:W-:Y:S01]  /*5c90*/  LOP3.LUT P0, RZ, R67, 0x90, RZ, 0xc0, !PT ;  /* 0x0000009043ff7812 */ /* 0x000fe2000780c0ff */
[----:B------:R-:W-:Y:S01]  /*5ca0*/  USHF.L.U32 UR42, UR42, 0x6, URZ ;  /* 0x000000062a2a7899 */ /* 0x000fe200080006ff */
[----:B------:R-:W-:Y:S01]  /*5cb0*/  @!P1 SEL R3, R31, R0, !P2 ;  /* 0x000000001f039207 */ /* 0x000fe20005000000 */
[----:B------:R-:W-:Y:S01]  /*5cc0*/  USHF.L.U32 UR41, UR41, 0x7, URZ ;  /* 0x0000000729297899 */ /* 0x000fe200080006ff */
[----:B------:R-:W-:Y:S03]  /*5cd0*/  @P4 SHF.R.U32.HI R68, RZ, 0x10, R17 ;  /* 0x00000010ff444819 */ /* 0x000fe60000011611 */
[----:B------:R-:W-:Y:S02]  /*5ce0*/  @!P1 IMAD.IADD R0, R2, 0x1, -R3 ;  /* 0x0000000102009824 */ /* 0x000fe400078e0a03 */
[----:B------:R-:W-:Y:S02]  /*5cf0*/  @!P1 IMAD.IADD R2, R3, 0x1, -R2 ;  /* 0x0000000103029824 */ /* 0x000fe400078e0a02 */
[----:B------:R-:W-:Y:S02]  /*5d00*/  @!P1 IMAD R31, R0, R9, R31 ;  /* 0x00000009001f9224 */ /* 0x000fe400078e021f */
[----:B------:R-:W-:Y:S01]  /*5d10*/  @!P1 IMAD R29, R2, R10, R29 ;  /* 0x0000000a021d9224 */ /* 0x000fe200078e021d */
[----:B------:R-:W-:Y:S06]  /*5d20*/  @!P0 BRA `(.L_x_107) ;  /* 0x00000000007c8947 */ /* 0x000fec0003800000 */
[----:B------:R-:W1:Y:S01]  /*5d30*/  LDCU.64 UR8, c[0x4][0x80] ;  /* 0x01001000ff0877ac */ /* 0x000e620008000a00 */
[----:B------:R-:W-:Y:S01]  /*5d40*/  MOV R2, 0x0 ;  /* 0x0000000000027802 */ /* 0x000fe20000000f00 */
[----:B------:R-:W-:Y:S02]  /*5d50*/  HFMA2 R12, -RZ, RZ, 0, 5.9604644775390625e-08 ;  /* 0x00000001ff0c7431 */ /* 0x000fe400000001ff */
[----:B------:R-:W-:Y:S01]  /*5d60*/  IMAD.MOV.U32 R8, RZ, RZ, 0x70 ;  /* 0x00000070ff087424 */ /* 0x000fe200078e00ff */
[----:B------:R2:W3:Y:S01]  /*5d70*/  LDC.64 R14, c[0x4][R2] ;  /* 0x01000000020e7b82 */ /* 0x0004e20000000a00 */
[----:B------:R-:W4:Y:S01]  /*5d80*/  LDCU.64 UR6, c[0x4][0x88] ;  /* 0x01001100ff0677ac */ /* 0x000f220008000a00 */
[----:B------:R-:W-:Y:S01]  /*5d90*/  IMAD.MOV.U32 R13, RZ, RZ, RZ ;  /* 0x000000ffff0d7224 */ /* 0x000fe200078e00ff */
[----:B------:R-:W2:Y:S01]  /*5da0*/  LDCU.64 UR4, c[0x4][0x8] ;  /* 0x01000100ff0477ac */ /* 0x000ea20008000a00 */
[----:B-1----:R-:W-:Y:S01]  /*5db0*/  MOV R5, UR9 ;  /* 0x0000000900057c02 */ /* 0x002fe20008000f00 */
[----:B------:R-:W-:Y:S01]  /*5dc0*/  IMAD.U32 R4, RZ, RZ, UR8 ;  /* 0x00000008ff047e24 */ /* 0x000fe2000f8e00ff */
[----:B----4-:R-:W-:Y:S01]  /*5dd0*/  MOV R7, UR7 ;  /* 0x0000000700077c02 */ /* 0x010fe20008000f00 */
[----:B------:R-:W-:Y:S01]  /*5de0*/  IMAD.U32 R6, RZ, RZ, UR6 ;  /* 0x00000006ff067e24 */ /* 0x000fe2000f8e00ff */
[----:B--2---:R-:W-:Y:S01]  /*5df0*/  MOV R11, UR5 ;  /* 0x00000005000b7c02 */ /* 0x004fe20008000f00 */
[----:B------:R-:W-:Y:S02]  /*5e00*/  IMAD.U32 R10, RZ, RZ, UR4 ;  /* 0x00000004ff0a7e24 */ /* 0x000fe4000f8e00ff */
[----:B------:R-:W-:Y:S07]  /*5e10*/  LEPC R20, `(.L_x_108) ;  /* 0x000000001014794e */ /* 0x000fee0000000000 */
[----:B---3-5:R-:W-:Y:S05]  /*5e20*/  CALL.ABS.NOINC R14 ;  /* 0x000000000e007343 */ /* 0x028fea0003c00000 */
.L_x_108:
[----:B------:R-:W1:Y:S01]  /*5e30*/  LDCU.64 UR8, c[0x4][0x80] ;  /* 0x01001000ff0877ac */ /* 0x000e620008000a00 */
[----:B------:R-:W2:Y:S01]  /*5e40*/  LDC.64 R2, c[0x4][R2] ;  /* 0x0100000002027b82 */ /* 0x000ea20000000a00 */
[----:B------:R-:W-:Y:S02]  /*5e50*/  HFMA2 R12, -RZ, RZ, 0, 5.9604644775390625e-08 ;  /* 0x00000001ff0c7431 */ /* 0x000fe400000001ff */
[----:B------:R-:W-:Y:S02]  /*5e60*/  IMAD.MOV.U32 R8, RZ, RZ, 0x70 ;  /* 0x00000070ff087424 */ /* 0x000fe400078e00ff */
[----:B------:R-:W-:Y:S01]  /*5e70*/  IMAD.MOV.U32 R13, RZ, RZ, RZ ;  /* 0x000000ffff0d7224 */ /* 0x000fe200078e00ff */
[----:B------:R-:W3:Y:S01]  /*5e80*/  LDCU.64 UR6, c[0x4][0x88] ;  /* 0x01001100ff0677ac */ /* 0x000ee20008000a00 */
[----:B------:R-:W4:Y:S01]  /*5e90*/  LDCU.64 UR4, c[0x4][0x8] ;  /* 0x01000100ff0477ac */ /* 0x000f220008000a00 */
[----:B-1----:R-:W-:Y:S02]  /*5ea0*/  MOV R4, UR8 ;  /* 0x0000000800047c02 */ /* 0x002fe40008000f00 */
[----:B------:R-:W-:Y:S02]  /*5eb0*/  MOV R5, UR9 ;  /* 0x0000000900057c02 */ /* 0x000fe40008000f00 */
[----:B---3--:R-:W-:Y:S01]  /*5ec0*/  MOV R7, UR7 ;  /* 0x0000000700077c02 */ /* 0x008fe20008000f00 */
[----:B------:R-:W-:Y:S01]  /*5ed0*/  IMAD.U32 R6, RZ, RZ, UR6 ;  /* 0x00000006ff067e24 */ /* 0x000fe2000f8e00ff */
[----:B----4-:R-:W-:Y:S01]  /*5ee0*/  MOV R11, UR5 ;  /* 0x00000005000b7c02 */ /* 0x010fe20008000f00 */
[----:B------:R-:W-:Y:S02]  /*5ef0*/  IMAD.U32 R10, RZ, RZ, UR4 ;  /* 0x00000004ff0a7e24 */ /* 0x000fe4000f8e00ff */
[----:B------:R-:W-:Y:S07]  /*5f00*/  LEPC R20, `(.L_x_107) ;  /* 0x000000001014794e */ /* 0x000fee0000000000 */
[----:B--2---:R-:W-:Y:S05]  /*5f10*/  CALL.ABS.NOINC R2 ;  /* 0x0000000002007343 */ /* 0x004fea0003c00000 */
.L_x_107:
[----:B------:R-:W-:Y:S05]  /*5f20*/  BSYNC.RECONVERGENT B6 ;  /* 0x0000000000067941 */ /* 0x000fea0003800200 */
.L_x_106:
[----:B------:R-:W-:Y:S01]  /*5f30*/  ISETP.NE.U32.AND P4, PT, R54, RZ, PT ;  /* 0x000000ff3600720c */ /* 0x000fe20003f85070 */
[----:B------:R-:W-:Y:S01]  /*5f40*/  UISETP.NE.AND UP2, UPT, UR50, URZ, UPT ;  /* 0x000000ff3200728c */ /* 0x000fe2000bf45270 */
[----:B------:R-:W-:Y:S01]  /*5f50*/  ISETP.NE.U32.AND P2, PT, RZ, UR38, PT ;  /* 0x00000026ff007c0c */ /* 0x000fe2000bf45070 */
[----:B------:R-:W-:Y:S01]  /*5f60*/  UISETP.NE.U32.AND UP1, UPT, UR44, URZ, UPT ;  /* 0x000000ff2c00728c */ /* 0x000fe2000bf25070 */
[----:B------:R-:W-:Y:S01]  /*5f70*/  ISETP.NE.AND.EX P4, PT, R55, RZ, PT, P4 ;  /* 0x000000ff3700720c */ /* 0x000fe20003f85340 */
[----:B------:R-:W-:Y:S01]  /*5f80*/  UPLOP3.LUT UP0, UPT, UPT, UPT, UPT, 0x40, 0x4 ;  /* 0x000000000004789c */ /* 0x000fe20003f0e870 */
[----:B------:R-:W-:Y:S01]  /*5f90*/  ISETP.NE.AND.EX P2, PT, RZ, UR39, PT, P2 ;  /* 0x00000027ff007c0c */ /* 0x000fe2000bf45320 */
[----:B------:R-:W-:Y:S01]  /*5fa0*/  UISETP.NE.AND.EX UP1, UPT, UR45, URZ, UPT, UP1 ;  /* 0x000000ff2d00728c */ /* 0x000fe2000bf25310 */
[----:B------:R-:W-:Y:S04]  /*5fb0*/  PLOP3.LUT P1, PT, PT, PT, UP2, 0x80, 0x8 ;  /* 0x000000000008781c */ /* 0x000fe80003f2f028 */
[----:B------:R-:W-:Y:S06]  /*5fc0*/  @UP2 UPLOP3.LUT UP0, UPT, UPT, UPT, UP1, 0x80, 0x8 ;  /* 0x000000000008289c */ /* 0x000fec0003f0f010 */
[----:B------:R-:W-:Y:S01]  /*5fd0*/  PLOP3.LUT P0, PT, PT, PT, UP0, 0x80, 0x8 ;  /* 0x000000000008781c */ /* 0x000fe20003f0f008 */
[----:B------:R-:W-:Y:S01]  /*5fe0*/  @!UPT UIADD3 URZ, UPT, UPT, URZ, URZ, URZ ;  /* 0x000000fffffff290 */ /* 0x000fe2000fffe0ff */
[----:B------:R-:W-:Y:S11]  /*5ff0*/  BRA.U !UP1, `(.L_x_109) ;  /* 0x0000000109387547 */ /* 0x000ff6000b800000 */
[----:B------:R-:W-:Y:S01]  /*6000*/  UISETP.NE.U32.AND UP0, UPT, UR38, URZ, UPT ;  /* 0x000000ff2600728c */ /* 0x000fe2000bf05070 */
[----:B------:R-:W-:Y:S02]  /*6010*/  HFMA2 R0, -RZ, RZ, 0, 5.9604644775390625e-08 ;  /* 0x00000001ff007431 */ /* 0x000fe400000001ff */
[----:B------:R-:W-:Y:S01]  /*6020*/  IMAD.MOV.U32 R59, RZ, RZ, 0x1 ;  /* 0x00000001ff3b7424 */ /* 0x000fe200078e00ff */
[----:B------:R-:W-:Y:S06]  /*6030*/  UISETP.NE.AND.EX UP0, UPT, UR39, URZ, UPT, UP0 ;  /* 0x000000ff2700728c */ /* 0x000fec000bf05300 */
[----:B------:R-:W-:Y:S05]  /*6040*/  PLOP3.LUT P3, PT, PT, PT, UP0, 0x80, 0x8 ;  /* 0x000000000008781c */ /* 0x000fea0003f6f008 */
[----:B------:R-:W1:Y:S01]  /*6050*/  @UP0 LDCU.64 UR6, c[0x0][0x888] ;  /* 0x00011100ff0607ac */ /* 0x000e620008000a00 */
[----:B------:R-:W-:Y:S07]  /*6060*/  @UP0 UIMAD UR4, UR36, UR44, URZ ;  /* 0x0000002c240402a4 */ /* 0x000fee000f8e02ff */
[----:B------:R-:W-:Y:S01]  /*6070*/  @!P3 PRMT R59, R0, 0x7610, R59 ;  /* 0x00007610003bb816 */ /* 0x000fe2000000003b */
[----:B-1----:R-:W-:Y:S03]  /*6080*/  @UP0 UIMAD.WIDE UR6, UR4, 0x4, UR6 ;  /* 0x00000004040608a5 */ /* 0x002fe6000f8e0206 */
[----:B------:R-:W1:Y:S03]  /*6090*/  @!UP0 LDCU UR4, c[0x0][0x880] ;  /* 0x00011000ff0487ac */ /* 0x000e660008000800 */
[----:B------:R-:W-:Y:S01]  /*60a0*/  IMAD.U32 R2, RZ, RZ, UR6 ;  /* 0x00000006ff027e24 */ /* 0x000fe2000f8e00ff */
[----:B------:R-:W-:Y:S05]  /*60b0*/  MOV R3, UR7 ;  /* 0x0000000700037c02 */ /* 0x000fea0008000f00 */
[----:B-----5:R2:W5:Y:S02]  /*60c0*/  @P3 LDG.E R35, desc[UR46][R2.64] ;  /* 0x0000002e02233981 */ /* 0x020564000c1e1900 */
[----:B-12---:R-:W-:Y:S02]  /*60d0*/  @!P3 IMAD.U32 R35, RZ, RZ, UR4 ;  /* 0x00000004ff23be24 */ /* 0x006fe4000f8e00ff */
.L_x_109:
[----:B------:R-:W-:Y:S05]  /*60e0*/  @!P4 BRA `(.L_x_110) ;  /* 0x000000000020c947 */ /* 0x000fea0003800000 */
[----:B------:R-:W-:Y:S04]  /*60f0*/  ISETP.NE.U32.AND P3, PT, R52, RZ, PT ;  /* 0x000000ff3400720c */ /* 0x000fe80003f65070 */
[----:B------:R-:W-:Y:S11]  /*6100*/  ISETP.NE.AND.EX P3, PT, R53, RZ, PT, P3 ;  /* 0x000000ff3500720c */ /* 0x000ff60003f65330 */
[----:B------:R-:W-:Y:S02]  /*6110*/  @!UPT UIADD3 URZ, UPT, UPT, URZ, URZ, URZ ;  /* 0x000000fffffff290 */ /* 0x000fe4000fffe0ff */
[----:B------:R-:W1:Y:S01]  /*6120*/  @P3 LDC.64 R2, c[0x0][0x8a8] ;  /* 0x00022a00ff023b82 */ /* 0x000e620000000a00 */
[----:B------:R-:W-:Y:S04]  /*6130*/  @P3 IMAD R0, R54, UR36, RZ ;  /* 0x0000002436003c24 */ /* 0x000fe8000f8e02ff */
[----:B-1----:R-:W-:Y:S05]  /*6140*/  @P3 IMAD.WIDE R2, R0, 0x4, R2 ;  /* 0x0000000400023825 */ /* 0x002fea00078e0202 */
[----:B-----5:R1:W5:Y:S02]  /*6150*/  @P3 LDG.E R32, desc[UR46][R2.64] ;  /* 0x0000002e02203981 */ /* 0x020364000c1e1900 */
[----:B-1----:R-:W2:Y:S02]  /*6160*/  @!P3 LDC R32, c[0x0][0x8a0] ;  /* 0x00022800ff20bb82 */ /* 0x002ea40000000800 */
.L_x_110:
[----:B-----5:R-:W-:Y:S01]  /*6170*/  FSETP.NEU.AND P3, PT, R35, RZ, PT ;  /* 0x000000ff2300720b */ /* 0x020fe20003f6d000 */
[----:B------:R-:W-:Y:S01]  /*6180*/  IMAD.SHL.U32 R77, R64, 0x2, RZ ;  /* 0x00000002404d7824 */ /* 0x000fe200078e00ff */
[----:B------:R-:W-:Y:S01]  /*6190*/  SEL R5, RZ, 0xffffffff, P2 ;  /* 0xffffffffff057807 */ /* 0x000fe20001000000 */
[----:B------:R-:W-:Y:S01]  /*61a0*/  BSSY B1, `(.L_x_111) ;  /* 0x0000034000017945 */ /* 0x000fe20003800000 */
[----:B------:R-:W-:Y:S01]  /*61b0*/  @P1 LOP3.LUT P2, RZ, R59, 0xff, RZ, 0xc0, !PT ;  /* 0x000000ff3bff1812 */ /* 0x000fe2000784c0ff */
[----:B------:R-:W-:Y:S01]  /*61c0*/  IMAD.MOV.U32 R39, RZ, RZ, 0x1 ;  /* 0x00000001ff277424 */ /* 0x000fe200078e00ff */
[----:B------:R-:W-:Y:S01]  /*61d0*/  @P1 SEL R0, RZ, 0xffffffff, P3 ;  /* 0xffffffffff001807 */ /* 0x000fe20001800000 */
[C---:B------:R-:W-:Y:S01]  /*61e0*/  IMAD R34, R30.reuse, 0x40, R33 ;  /* 0x000000401e227824 */ /* 0x040fe200078e0221 */
[----:B------:R-:W-:Y:S01]  /*61f0*/  LOP3.LUT R71, R71, 0x1, RZ, 0x3c, !PT ;  /* 0x0000000147477812 */ /* 0x000fe200078e3cff */
[----:B------:R-:W-:Y:S01]  /*6200*/  IMAD.MOV.U32 R38, RZ, RZ, RZ ;  /* 0x000000ffff267224 */ /* 0x000fe200078e00ff */
[----:B------:R-:W-:Y:S02]  /*6210*/  @P0 SEL R0, R5, R0, !P2 ;  /* 0x0000000005000207 */ /* 0x000fe40005000000 */
[----:B------:R-:W-:Y:S02]  /*6220*/  CS2R R50, SRZ ;  /* 0x0000000000327805 */ /* 0x000fe4000001ff00 */
[----:B------:R-:W-:Y:S02]  /*6230*/  LEA R74, R30, UR48, 0x3 ;  /* 0x000000301e4a7c11 */ /* 0x000fe4000f8e18ff */
[----:B------:R-:W-:Y:S02]  /*6240*/  CS2R R48, SRZ ;  /* 0x0000000000307805 */ /* 0x000fe4000001ff00 */
[----:B------:R-:W-:Y:S02]  /*6250*/  @P1 LOP3.LUT R0, R0, 0x1, RZ, 0xc0, !PT ;  /* 0x0000000100001812 */ /* 0x000fe400078ec0ff */
[----:B------:R-:W-:Y:S02]  /*6260*/  CS2R R42, SRZ ;  /* 0x00000000002a7805 */ /* 0x000fe4000001ff00 */
[----:B------:R-:W-:Y:S02]  /*6270*/  SHF.L.U32 R3, R70, 0x1f, RZ ;  /* 0x0000001f46037819 */ /* 0x000fe400000006ff */
[----:B------:R-:W-:Y:S02]  /*6280*/  CS2R R40, SRZ ;  /* 0x0000000000287805 */ /* 0x000fe4000001ff00 */
[----:B------:R-:W-:Y:S01]  /*6290*/  ISETP.NE.U32.OR P5, PT, R0, 0x1, !P1 ;  /* 0x000000010000780c */ /* 0x000fe20004fa5470 */
[----:B------:R-:W-:Y:S01]  /*62a0*/  VIADD R82, R77, UR48 ;  /* 0x000000304d527c36 */ /* 0x000fe20008000000 */
[----:B------:R-:W-:Y:S02]  /*62b0*/  PLOP3.LUT P2, PT, PT, PT, UP1, 0x80, 0x8 ;  /* 0x000000000008781c */ /* 0x000fe40003f4f018 */
[----:B------:R-:W-:Y:S02]  /*62c0*/  SEL R0, RZ, 0xffffffff, P3 ;  /* 0xffffffffff007807 */ /* 0x000fe40001800000 */
[----:B------:R-:W-:Y:S02]  /*62d0*/  LOP3.LUT P3, R75, R59, 0xff, RZ, 0xc0, !PT ;  /* 0x000000ff3b4b7812 */ /* 0x000fe4000786c0ff */
[----:B------:R-:W-:Y:S05]  /*62e0*/  P2R R78, PR, RZ, 0x20 ;  /* 0x00000020ff4e7803 */ /* 0x000fea0000000000 */
[----:B------:R-:W-:Y:S02]  /*62f0*/  @P5 SHF.L.U32 R2, R71, 0x1f, RZ ;  /* 0x0000001f47025819 */ /* 0x000fe400000006ff */
[----:B------:R-:W-:Y:S02]  /*6300*/  @P2 SEL R0, R5, R0, !P3 ;  /* 0x0000000005002207 */ /* 0x000fe40005800000 */
[----:B------:R-:W1:Y:S02]  /*6310*/  @P5 SYNCS.PHASECHK.TRANS64.TRYWAIT P1, [UR48+0x70], R2 ;  /* 0x00007002ff0055a7 */ /* 0x000e640008021130 */
[----:B------:R-:W-:Y:S04]  /*6320*/  LOP3.LUT R0, R0, 0x1, RZ, 0xc0, !PT ;  /* 0x0000000100007812 */ /* 0x000fe800078ec0ff */
[----:B------:R-:W-:Y:S04]  /*6330*/  ISETP.NE.U32.AND P4, PT, R0, 0x1, PT ;  /* 0x000000010000780c */ /* 0x000fe80003f85070 */
[----:B------:R-:W-:Y:S01]  /*6340*/  P2R R80, PR, RZ, 0x10 ;  /* 0x00000010ff507803 */ /* 0x000fe20000000000 */
[----:B------:R3:W4:Y:S01]  /*6350*/  SYNCS.PHASECHK.TRANS64.TRYWAIT P0, [R74+URZ+0xe0], R3 ;  /* 0x0000e0034a0075a7 */ /* 0x00072200080011ff */
[----:B-1----:R-:W-:Y:S01]  /*6360*/  @P5 SEL R39, RZ, 0x1, !P1 ;  /* 0x00000001ff275807 */ /* 0x002fe20004800000 */
[----:B---3--:R-:W-:Y:S06]  /*6370*/  @!P5 BRA `(.L_x_112) ;  /* 0x000000000058d947 */ /* 0x008fec0003800000 */
[C---:B------:R-:W-:Y:S01]  /*6380*/  VIADD R0, R82.reuse, 0x200 ;  /* 0x0000020052007836 */ /* 0x040fe20000000000 */
[----:B------:R-:W-:Y:S01]  /*6390*/  LOP3.LUT P5, RZ, R65, 0x40, RZ, 0xc0, !PT ;  /* 0x0000004041ff7812 */ /* 0x000fe200078ac0ff */
[----:B------:R-:W-:Y:S01]  /*63a0*/  BSSY B0, `(.L_x_113) ;  /* 0x000000e000007945 */ /* 0x000fe20003800000 */
[----:B------:R-:W-:Y:S01]  /*63b0*/  ISETP.NE.AND P2, PT, R39, RZ, PT ;  /* 0x000000ff2700720c */ /* 0x000fe20003f45270 */
[----:B------:R-:W-:Y:S01]  /*63c0*/  @P4 VIADD R2, R82, 0x210 ;  /* 0x0000021052024836 */ /* 0x000fe20000000000 */
[----:B------:R-:W-:Y:S01]  /*63d0*/  PLOP3.LUT P1, PT, PT, PT, PT, 0x8, 0x80 ;  /* 0x000000000080781c */ /* 0x000fe20003f2e170 */
[----:B------:R-:W-:Y:S01]  /*63e0*/  IMAD.MOV.U32 R51, RZ, RZ, RZ ;  /* 0x000000ffff337224 */ /* 0x000fe200078e00ff */
[----:B------:R-:W-:Y:S02]  /*63f0*/  @P4 PLOP3.LUT P1, PT, P5, PT, PT, 0x80, 0x8 ;  /* 0x000000000008481c */ /* 0x000fe40002f2f070 */
[----:B------:R-:W-:Y:S02]  /*6400*/  CS2R R48, SRZ ;  /* 0x0000000000307805 */ /* 0x000fe4000001ff00 */
[----:B------:R-:W-:Y:S02]  /*6410*/  CS2R R42, SRZ ;  /* 0x00000000002a7805 */ /* 0x000fe4000001ff00 */
[----:B------:R-:W-:Y:S07]  /*6420*/  CS2R R40, SRZ ;  /* 0x0000000000287805 */ /* 0x000fee000001ff00 */
[----:B------:R-:W-:Y:S01]  /*6430*/  @P1 VIADD R2, R0, 0xfffffff0 ;  /* 0xfffffff000021836 */ /* 0x000fe20000000000 */
[----:B------:R-:W-:Y:S06]  /*6440*/  @P2 BRA `(.L_x_114) ;  /* 0x00000000000c2947 */ /* 0x000fec0003800000 */
[----:B------:R-:W-:Y:S04]  /*6450*/  SHF.L.U32 R5, R71, 0x1f, RZ ;  /* 0x0000001f47057819 */ /* 0x000fe800000006ff */
[----:B------:R-:W1:Y:S02]  /*6460*/  SYNCS.PHASECHK.TRANS64.TRYWAIT P1, [UR48+0x70], R5 ;  /* 0x00007005ff0075a7 */ /* 0x000e640008021130 */
[----:B-1----:R-:W-:Y:S05]  /*6470*/  @!P1 BRA `(.L_x_115) ;  /* 0x00000030007c9947 */ /* 0x002fea0003800000 */
.L_x_114:
[----:B------:R-:W-:Y:S05]  /*6480*/  BSYNC B0 ;  /* 0x0000000000007941 */ /* 0x000fea0003800000 */
.L_x_113:
[----:B------:R-:W-:Y:S01]  /*6490*/  ISETP.NE.AND P1, PT, R80, RZ, PT ;  /* 0x000000ff5000720c */ /* 0x000fe20003f25270 */
[----:B------:R-:W-:Y:S11]  /*64a0*/  HFMA2 R38, -RZ, RZ, 0, 5.9604644775390625e-08 ;  /* 0x00000001ff267431 */ /* 0x000ff600000001ff */
[----:B------:R-:W-:Y:S01]  /*64b0*/  @!UPT UIADD3 URZ, UPT, UPT, URZ, URZ, URZ ;  /* 0x000000fffffff290 */ /* 0x000fe2000fffe0ff */
[----:B------:R3:W1:Y:S04]  /*64c0*/  @P1 LDS.128 R48, [R2] ;  /* 0x0000000002301984 */ /* 0x0006680000000c00 */
[----:B------:R3:W1:Y:S02]  /*64d0*/  @P1 LDS.128 R40, [R77+UR48+0x200] ;  /* 0x000200304d281984 */ /* 0x0006640008000c00 */
.L_x_112:
[----:B------:R-:W-:Y:S05]  /*64e0*/  BSYNC B1 ;  /* 0x0000000000017941 */ /* 0x000fea0003800000 */
.L_x_111:
[----:B-1----:R-:W-:Y:S04]  /*64f0*/  SHF.R.U32.HI R5, RZ, 0x15, R34 ;  /* 0x00000015ff057819 */ /* 0x002fe80000011622 */
[----:B------:R-:W-:Y:S01]  /*6500*/  LOP3.LUT P1, RZ, R5, 0x3, R66, 0x48, !PT ;  /* 0x0000000305ff7812 */ /* 0x000fe20007824842 */
[----:B------:R-:W-:Y:S01]  /*6510*/  @!UPT UIADD3 URZ, UPT, UPT, URZ, URZ, URZ ;  /* 0x000000fffffff290 */ /* 0x000fe2000fffe0ff */
[----:B----4-:R-:W-:Y:S11]  /*6520*/  @P0 BRA `(.L_x_116) ;  /* 0x0000000000080947 */ /* 0x010ff60003800000 */
[----:B------:R-:W1:Y:S02]  /*6530*/  SYNCS.PHASECHK.TRANS64.TRYWAIT P0, [R74+URZ+0xe0], R3 ;  /* 0x0000e0034a0075a7 */ /* 0x000e6400080011ff */
[----:B-1----:R-:W-:Y:S05]  /*6540*/  @!P0 BRA `(.L_x_117) ;  /* 0x0000003000608947 */ /* 0x002fea0003800000 */
.L_x_116:
[----:B------:R-:W-:Y:S05]  /*6550*/  @!P1 BRA `(.L_x_118) ;  /* 0x0000000000409947 */ /* 0x000fea0003800000 */
[----:B------:R-:W4:Y:S01]  /*6560*/  LDCU.64 UR8, c[0x4][0x70] ;  /* 0x01000e00ff0877ac */ /* 0x000f220008000a00 */
[----:B-1----:R-:W-:Y:S01]  /*6570*/  MOV R3, 0x0 ;  /* 0x0000000000037802 */ /* 0x002fe20000000f00 */
[----:B------:R-:W-:Y:S02]  /*6580*/  HFMA2 R12, -RZ, RZ, 0, 5.9604644775390625e-08 ;  /* 0x00000001ff0c7431 */ /* 0x000fe400000001ff */
[----:B------:R-:W-:Y:S02]  /*6590*/  IMAD.MOV.U32 R8, RZ, RZ, 0x192 ;  /* 0x00000192ff087424 */ /* 0x000fe400078e00ff */
[----:B------:R-:W-:Y:S01]  /*65a0*/  IMAD.MOV.U32 R13, RZ, RZ, RZ ;  /* 0x000000ffff0d7224 */ /* 0x000fe200078e00ff */
[----:B------:R-:W1:Y:S01]  /*65b0*/  LDCU.64 UR6, c[0x4][0x78] ;  /* 0x01000f00ff0677ac */ /* 0x000e620008000a00 */
[----:B---3--:R-:W3:Y:S01]  /*65c0*/  LDC.64 R2, c[0x4][R3] ;  /* 0x0100000003027b82 */ /* 0x008ee20000000a00 */
[----:B------:R-:W5:Y:S01]  /*65d0*/  LDCU.64 UR4, c[0x4][0x10] ;  /* 0x01000200ff0477ac */ /* 0x000f620008000a00 */
[----:B----4-:R-:W-:Y:S01]  /*65e0*/  MOV R5, UR9 ;  /* 0x0000000900057c02 */ /* 0x010fe20008000f00 */
[----:B------:R-:W-:Y:S01]  /*65f0*/  IMAD.U32 R4, RZ, RZ, UR8 ;  /* 0x00000008ff047e24 */ /* 0x000fe2000f8e00ff */
[----:B-1----:R-:W-:Y:S01]  /*6600*/  MOV R7, UR7 ;  /* 0x0000000700077c02 */ /* 0x002fe20008000f00 */
[----:B------:R-:W-:Y:S01]  /*6610*/  IMAD.U32 R6, RZ, RZ, UR6 ;  /* 0x00000006ff067e24 */ /* 0x000fe2000f8e00ff */
[----:B-----5:R-:W-:Y:S01]  /*6620*/  MOV R11, UR5 ;  /* 0x00000005000b7c02 */ /* 0x020fe20008000f00 */
[----:B------:R-:W-:Y:S02]  /*6630*/  IMAD.U32 R10, RZ, RZ, UR4 ;  /* 0x00000004ff0a7e24 */ /* 0x000fe4000f8e00ff */
[----:B------:R-:W-:Y:S07]  /*6640*/  LEPC R20, `(.L_x_118) ;  /* 0x000000001014794e */ /* 0x000fee0000000000 */
[----:B--23--:R-:W-:Y:S05]  /*6650*/  CALL.ABS.NOINC R2 ;  /* 0x0000000002007343 */ /* 0x00cfea0003c00000 */
.L_x_118:
[----:B------:R-:W-:Y:S05]  /*6660*/  WARPSYNC.ALL ;  /* 0x0000000000007948 */ /* 0x000fea0003800000 */
[----:B------:R-:W-:Y:S01]  /*6670*/  R2UR UR4, R34 ;  /* 0x00000000220472ca */ /* 0x000fe200000e0000 */
[--C-:B------:R-:W-:Y:S01]  /*6680*/  HADD2.F32 R20, -RZ, R40.reuse.H0_H0 ;  /* 0x20000028ff147230 */ /* 0x100fe20000004100 */
[----:B------:R-:W-:Y:S01]  /*6690*/  MOV R81, 0x10 ;  /* 0x0000001000517802 */ /* 0x000fe20000000f00 */
[----:B------:R-:W-:Y:S01]  /*66a0*/  HADD2.F32 R21, -RZ, R40.H1_H1 ;  /* 0x30000028ff157230 */ /* 0x000fe20000004100 */
[----:B------:R-:W-:Y:S01]  /*66b0*/  LOP3.LUT P6, RZ, R65, 0x40, RZ, 0xc0, !PT ;  /* 0x0000004041ff7812 */ /* 0x000fe200078cc0ff */
[----:B------:R-:W-:Y:S01]  /*66c0*/  HADD2.F32 R36, -RZ, R41.H1_H1 ;  /* 0x30000029ff247230 */ /* 0x000fe20000004100 */
[----:B------:R-:W-:Y:S01]  /*66d0*/  ISETP.NE.AND P0, PT, R72, RZ, PT ;  /* 0x000000ff4800720c */ /* 0x000fe20003f05270 */
[----:B------:R-:W-:Y:S01]  /*66e0*/  HADD2.F32 R37, -RZ, R43.H0_H0 ;  /* 0x2000002bff257230 */ /* 0x000fe20000004100 */
[----:B------:R-:W-:Y:S01]  /*66f0*/  SEL R81, R81, 0xfffffff0, !P6 ;  /* 0xfffffff051517807 */ /* 0x000fe20007000000 */
[----:B------:R-:W-:Y:S03]  /*6700*/  BSSY.RECONVERGENT B0, `(.L_x_119) ;  /* 0x000004f000007945 */ /* 0x000fe60003800200 */
[----:B------:R-:W-:Y:S01]  /*6710*/  IADD3 R79, PT, PT, R82, R81, RZ ;  /* 0x00000051524f7210 */ /* 0x000fe20007ffe0ff */
[----:B------:R-:W2:Y:S02]  /*6720*/  LDTM.x16 R4, tmem[UR4] ;  /* 0x00000004000479ee */ /* 0x000ea40008240000 */
[C---:B--2---:R-:W-:Y:S01]  /*6730*/  FMUL R0, R32.reuse, R4 ;  /* 0x0000000420007220 */ /* 0x044fe20000400000 */
[C---:B---3--:R-:W-:Y:S01]  /*6740*/  FMUL R2, R32.reuse, R5 ;  /* 0x0000000520027220 */ /* 0x048fe20000400000 */
[C---:B-1----:R-:W-:Y:S01]  /*6750*/  FMUL R3, R32.reuse, R6 ;  /* 0x0000000620037220 */ /* 0x042fe20000400000 */
[C---:B------:R-:W-:Y:S01]  /*6760*/  FMUL R7, R32.reuse, R7 ;  /* 0x0000000720077220 */ /* 0x040fe20000400000 */
[C---:B------:R-:W-:Y:S01]  /*6770*/  FFMA R0, R35.reuse, R20, R0 ;  /* 0x0000001423007223 */ /* 0x040fe20000000000 */
[----:B------:R-:W-:Y:S02]  /*6780*/  HADD2.F32 R20, -RZ, R41.H0_H0 ;  /* 0x20000029ff147230 */ /* 0x000fe40000004100 */
[C---:B------:R-:W-:Y:S01]  /*6790*/  FFMA R2, R35.reuse, R21, R2 ;  /* 0x0000001523027223 */ /* 0x040fe20000000002 */
[--C-:B------:R-:W-:Y:S02]  /*67a0*/  HADD2.F32 R21, -RZ, R42.reuse.H0_H0 ;  /* 0x2000002aff157230 */ /* 0x100fe40000004100 */
[C---:B------:R-:W-:Y:S01]  /*67b0*/  FMUL R4, R32.reuse, R8 ;  /* 0x0000000820047220 */ /* 0x040fe20000400000 */
[C---:B------:R-:W-:Y:S01]  /*67c0*/  FMUL R5, R32.reuse, R9 ;  /* 0x0000000920057220 */ /* 0x040fe20000400000 */
[C---:B------:R-:W-:Y:S01]  /*67d0*/  FFMA R3, R35.reuse, R20, R3 ;  /* 0x0000001423037223 */ /* 0x040fe20000000003 */
[----:B------:R-:W-:Y:S02]  /*67e0*/  HADD2.F32 R20, -RZ, R42.H1_H1 ;  /* 0x3000002aff147230 */ /* 0x000fe40000004100 */
[C---:B------:R-:W-:Y:S01]  /*67f0*/  FFMA R7, R35.reuse, R36, R7 ;  /* 0x0000002423077223 */ /* 0x040fe20000000007 */
[C---:B------:R-:W-:Y:S01]  /*6800*/  FMUL R6, R32.reuse, R10 ;  /* 0x0000000a20067220 */ /* 0x040fe20000400000 */
[----:B------:R-:W-:Y:S02]  /*6810*/  HADD2.F32 R36, -RZ, R43.H1_H1 ;  /* 0x3000002bff247230 */ /* 0x000fe40000004100 */
[C---:B------:R-:W-:Y:S01]  /*6820*/  FMUL R11, R32.reuse, R11 ;  /* 0x0000000b200b7220 */ /* 0x040fe20000400000 */
[C---:B------:R-:W-:Y:S01]  /*6830*/  FFMA R4, R35.reuse, R21, R4 ;  /* 0x0000001523047223 */ /* 0x040fe20000000004 */
[C---:B------:R-:W-:Y:S01]  /*6840*/  FFMA R5, R35.reuse, R20, R5 ;  /* 0x0000001423057223 */ /* 0x040fe20000000005 */
[C---:B------:R-:W-:Y:S01]  /*6850*/  FFMA R6, R35.reuse, R37, R6 ;  /* 0x0000002523067223 */ /* 0x040fe20000000006 */
[--C-:B------:R-:W-:Y:S02]  /*6860*/  HADD2.F32 R20, -RZ, R48.reuse.H0_H0 ;  /* 0x20000030ff147230 */ /* 0x100fe40000004100 */
[C---:B------:R-:W-:Y:S01]  /*6870*/  FFMA R11, R35.reuse, R36, R11 ;  /* 0x00000024230b7223 */ /* 0x040fe2000000000b */
[C---:B------:R-:W-:Y:S01]  /*6880*/  FMUL R8, R32.reuse, R12 ;  /* 0x0000000c20087220 */ /* 0x040fe20000400000 */
[----:B------:R-:W-:Y:S02]  /*6890*/  HADD2.F32 R36, -RZ, R48.H1_H1 ;  /* 0x30000030ff247230 */ /* 0x000fe40000004100 */
[C---:B------:R-:W-:Y:S01]  /*68a0*/  FMUL R9, R32.reuse, R13 ;  /* 0x0000000d20097220 */ /* 0x040fe20000400000 */
[--C-:B------:R-:W-:Y:S02]  /*68b0*/  HADD2.F32 R21, -RZ, R49.reuse.H0_H0 ;  /* 0x20000031ff157230 */ /* 0x100fe40000004100 */
[C---:B------:R-:W-:Y:S01]  /*68c0*/  FMUL R10, R32.reuse, R14 ;  /* 0x0000000e200a7220 */ /* 0x040fe20000400000 */
[C---:B------:R-:W-:Y:S01]  /*68d0*/  FFMA R8, R35.reuse, R20, R8 ;  /* 0x0000001423087223 */ /* 0x040fe20000000008 */
[----:B------:R-:W-:Y:S02]  /*68e0*/  HADD2.F32 R20, -RZ, R49.H1_H1 ;  /* 0x30000031ff147230 */ /* 0x000fe40000004100 */
[C---:B------:R-:W-:Y:S01]  /*68f0*/  FFMA R9, R35.reuse, R36, R9 ;  /* 0x0000002423097223 */ /* 0x040fe20000000009 */
[C---:B------:R-:W-:Y:S01]  /*6900*/  FMUL R15, R32.reuse, R15 ;  /* 0x0000000f200f7220 */ /* 0x040fe20000400000 */
[C---:B------:R-:W-:Y:S01]  /*6910*/  FFMA R10, R35.reuse, R21, R10 ;  /* 0x00000015230a7223 */ /* 0x040fe2000000000a */
[--C-:B------:R-:W-:Y:S02]  /*6920*/  HADD2.F32 R21, -RZ, R50.reuse.H0_H0 ;  /* 0x20000032ff157230 */ /* 0x100fe40000004100 */
[C---:B------:R-:W-:Y:S01]  /*6930*/  FMUL R12, R32.reuse, R16 ;  /* 0x00000010200c7220 */ /* 0x040fe20000400000 */
[----:B------:R-:W-:Y:S02]  /*6940*/  HADD2.F32 R36, -RZ, R50.H1_H1 ;  /* 0x30000032ff247230 */ /* 0x000fe40000004100 */
[C---:B------:R-:W-:Y:S01]  /*6950*/  FFMA R15, R35.reuse, R20, R15 ;  /* 0x00000014230f7223 */ /* 0x040fe2000000000f */
[C---:B------:R-:W-:Y:S01]  /*6960*/  FMUL R13, R32.reuse, R17 ;  /* 0x00000011200d7220 */ /* 0x040fe20000400000 */
[--C-:B------:R-:W-:Y:S02]  /*6970*/  HADD2.F32 R37, -RZ, R51.reuse.H0_H0 ;  /* 0x20000033ff257230 */ /* 0x100fe40000004100 */
[C---:B------:R-:W-:Y:S01]  /*6980*/  FMUL R14, R32.reuse, R18 ;  /* 0x00000012200e7220 */ /* 0x040fe20000400000 */
[----:B------:R-:W-:Y:S02]  /*6990*/  HADD2.F32 R20, -RZ, R51.H1_H1 ;  /* 0x30000033ff147230 */ /* 0x000fe40000004100 */
[----:B------:R-:W-:Y:S01]  /*69a0*/  FMUL R19, R32, R19 ;  /* 0x0000001320137220 */ /* 0x000fe20000400000 */
[----:B------:R-:W-:Y:S01]  /*69b0*/  F2FP.F16.F32.PACK_AB R44, R2, R0 ;  /* 0x00000000022c723e */ /* 0x000fe200000000ff */
[----:B------:R-:W-:Y:S01]  /*69c0*/  FFMA R12, R35, R21, R12 ;  /* 0x00000015230c7223 */ /* 0x000fe2000000000c */
[----:B------:R-:W-:Y:S01]  /*69d0*/  F2FP.F16.F32.PACK_AB R45, R7, R3 ;  /* 0x00000003072d723e */ /* 0x000fe200000000ff */
[----:B------:R-:W-:Y:S01]  /*69e0*/  FFMA R13, R35, R36, R13 ;  /* 0x00000024230d7223 */ /* 0x000fe2000000000d */
[----:B------:R-:W-:Y:S01]  /*69f0*/  F2FP.F16.F32.PACK_AB R46, R5, R4 ;  /* 0x00000004052e723e */ /* 0x000fe200000000ff */
[----:B------:R-:W-:Y:S01]  /*6a00*/  FFMA R14, R35, R37, R14 ;  /* 0x00000025230e7223 */ /* 0x000fe2000000000e */
[----:B------:R-:W-:Y:S01]  /*6a10*/  F2FP.F16.F32.PACK_AB R47, R11, R6 ;  /* 0x000000060b2f723e */ /* 0x000fe200000000ff */
[----:B------:R-:W-:Y:S01]  /*6a20*/  FFMA R19, R35, R20, R19 ;  /* 0x0000001423137223 */ /* 0x000fe20000000013 */
[----:B------:R-:W-:Y:S02]  /*6a30*/  F2FP.F16.F32.PACK_AB R84, R9, R8 ;  /* 0x000000080954723e */ /* 0x000fe400000000ff */
[----:B------:R-:W-:Y:S01]  /*6a40*/  F2FP.F16.F32.PACK_AB R85, R15, R10 ;  /* 0x0000000a0f55723e */ /* 0x000fe200000000ff */
[----:B------:R1:W-:Y:S01]  /*6a50*/  STS.128 [R77+UR48+0x200], R44 ;  /* 0x0002002c4d007988 */ /* 0x0003e20008000c30 */
[----:B------:R-:W-:Y:S02]  /*6a60*/  F2FP.F16.F32.PACK_AB R86, R13, R12 ;  /* 0x0000000c0d56723e */ /* 0x000fe400000000ff */
[----:B------:R-:W-:Y:S05]  /*6a70*/  F2FP.F16.F32.PACK_AB R87, R19, R14 ;  /* 0x0000000e1357723e */ /* 0x000fea00000000ff */
[----:B------:R1:W-:Y:S01]  /*6a80*/  STS.128 [R79+0x200], R84 ;  /* 0x000200544f007388 */ /* 0x0003e20000000c00 */
[----:B------:R-:W-:Y:S01]  /*6a90*/  @!PT LDS RZ, [RZ] ;  /* 0x00000000fffff984 */ /* 0x000fe20000000800 */
[----:B------:R-:W-:Y:S01]  /*6aa0*/  @!PT LDS RZ, [RZ] ;  /* 0x00000000fffff984 */ /* 0x000fe20000000800 */
[----:B------:R-:W-:Y:S01]  /*6ab0*/  @!PT LDS RZ, [RZ] ;  /* 0x00000000fffff984 */ /* 0x000fe20000000800 */
[----:B------:R-:W-:Y:S01]  /*6ac0*/  @!PT LDS RZ, [RZ] ;  /* 0x00000000fffff984 */ /* 0x000fe20000000800 */
[----:B------:R2:W-:Y:S07]  /*6ad0*/  MEMBAR.ALL.CTA ;  /* 0x0000000000007992 */ /* 0x0005ee0000008000 */
[----:B--2---:R-:W2:Y:S02]  /*6ae0*/  FENCE.VIEW.ASYNC.S ;  /* 0x00000000000073c6 */ /* 0x004ea40000000000 */
[----:B--2---:R-:W-:Y:S06]  /*6af0*/  BAR.SYNC.DEFER_BLOCKING 0x1, 0x80 ;  /* 0x0042000000007b1d */ /* 0x004fec0000010000 */
[----:B------:R-:W-:Y:S05]  /*6b00*/  @P0 BRA `(.L_x_120) ;  /* 0x0000000000380947 */ /* 0x000fea0003800000 */
[----:B------:R-:W-:Y:S02]  /*6b10*/  UIADD3 UR4, UPT, UPT, UR48, 0x200, URZ ;  /* 0x0000020030047890 */ /* 0x000fe4000fffe0ff */
[----:B------:R-:W-:Y:S01]  /*6b20*/  UIADD3 UR8, UP0, UPT, UR52, 0x680, URZ ;  /* 0x0000068034087890 */ /* 0x000fe2000ff1e0ff */
[----:B------:R-:W-:Y:S01]  /*6b30*/  UMOV UR43, UR36 ;  /* 0x00000024002b7c82 */ /* 0x000fe20008000000 */
[----:B------:R-:W-:Y:S02]  /*6b40*/  UIADD3 UR5, UPT, UPT, UR41, 0x40, URZ ;  /* 0x0000004029057890 */ /* 0x000fe4000fffe0ff */
[----:B------:R-:W-:Y:S01]  /*6b50*/  MOV R67, UR4 ;  /* 0x0000000400437c02 */ /* 0x000fe20008000f00 */
[----:B------:R-:W-:Y:S02]  /*6b60*/  UIADD3.X UR9, UPT, UPT, URZ, UR53, URZ, UP0, !UPT ;  /* 0x00000035ff097290 */ /* 0x000fe400087fe4ff */
[----:B------:R-:W-:Y:S01]  /*6b70*/  UIADD3 UR4, UPT, UPT, UR48, 0xa00, URZ ;  /* 0x00000a0030047890 */ /* 0x000fe2000fffe0ff */
[----:B------:R-:W-:Y:S01]  /*6b80*/  R2UR UR40, R67 ;  /* 0x00000000432872ca */ /* 0x000fe200000e0000 */
[----:B------:R-:W-:Y:S01]  /*6b90*/  UMOV UR6, UR42 ;  /* 0x0000002a00067c82 */ /* 0x000fe20008000000 */
[----:B------:R-:W-:Y:S11]  /*6ba0*/  UMOV UR7, UR36 ;  /* 0x0000002400077c82 */ /* 0x000ff60008000000 */
[----:B------:R2:W-:Y:S01]  /*6bb0*/  UTMASTG.3D [UR40], [UR8] ;  /* 0x00000028080073b5 */ /* 0x0005e20008010000 */
[----:B------:R2:W-:Y:S01]  /*6bc0*/  UTMASTG.3D [UR4], [UR8] ;  /* 0x00000004080073b5 */ /* 0x0005e20008010000 */
[----:B------:R0:W-:Y:S01]  /*6bd0*/  UTMACMDFLUSH ;  /* 0x00000000000079b7 */ /* 0x0001e20000000000 */
[----:B--2---:R-:W-:Y:S04]  /*6be0*/  DEPBAR.LE SB0, 0x1 ;  /* 0x000080400000791a */ /* 0x004fe80000000000 */
.L_x_120:
[----:B------:R-:W-:Y:S05]  /*6bf0*/  BSYNC.RECONVERGENT B0 ;  /* 0x0000000000007941 */ /* 0x000fea0003800200 */
.L_x_119:
[----:B------:R-:W-:Y:S01]  /*6c00*/  BAR.SYNC.DEFER_BLOCKING 0x1, 0x80 ;  /* 0x0042000000007b1d */ /* 0x000fe20000010000 */
[----:B------:R-:W-:Y:S01]  /*6c10*/  ISETP.NE.AND P1, PT, R78, RZ, PT ;  /* 0x000000ff4e00720c */ /* 0x000fe20003f25270 */
[----:B------:R-:W-:Y:S01]  /*6c20*/  UISETP.NE.AND UP0, UPT, UR49, URZ, UPT ;  /* 0x000000ff3100728c */ /* 0x000fe2000bf05270 */
[----:B------:R-:W-:Y:S11]  /*6c30*/  LEA R3, R38, UR48, 0x3 ;  /* 0x0000003026037c11 */ /* 0x000ff6000f8e18ff */
[----:B------:R-:W-:Y:S01]  /*6c40*/  @P1 SHF.L.U32 R2, R71, 0x1f, RZ ;  /* 0x0000001f47021819 */ /* 0x000fe200000006ff */
[----:B------:R-:W-:Y:S06]  /*6c50*/  BRA.U !UP0, `(.L_x_121) ;  /* 0x0000000108247547 */ /* 0x000fec000b800000 */
[----:B------:R-:W-:Y:S01]  /*6c60*/  IMAD.U32 R5, RZ, RZ, UR51 ;  /* 0x00000033ff057e24 */ /* 0x000fe2000f8e00ff */
[----:B------:R-:W-:Y:S01]  /*6c70*/  MOV R0, UR37 ;  /* 0x0000002500007c02 */ /* 0x000fe20008000f00 */
[----:B------:R-:W-:Y:S03]  /*6c80*/  UIADD3 UR51, UPT, UPT, UR51, 0x1, URZ ;  /* 0x0000000133337890 */ /* 0x000fe6000fffe0ff */
[----:B------:R-:W-:Y:S01]  /*6c90*/  @P1 LEA R5, R5, UR48, 0x3 ;  /* 0x0000003005051c11 */ /* 0x000fe2000f8e18ff */
[----:B------:R-:W-:Y:S04]  /*6ca0*/  UISETP.NE.AND UP0, UPT, UR51, 0x4, UPT ;  /* 0x000000043300788c */ /* 0x000fe8000bf05270 */
[----:B------:R-:W-:Y:S01]  /*6cb0*/  @P1 VIADD R5, R5, 0x90 ;  /* 0x0000009005051836 */ /* 0x000fe20000000000 */
[----:B------:R-:W-:Y:S04]  /*6cc0*/  USEL UR51, UR51, URZ, UP0 ;  /* 0x000000ff33337287 */ /* 0x000fe80008000000 */
[----:B------:R-:W-:Y:S04]  /*6cd0*/  @P1 PRMT R0, R0, 0x654, R5 ;  /* 0x0000065400001816 */ /* 0x000fe80000000005 */
[----:B------:R2:W-:Y:S04]  /*6ce0*/  @P1 SYNCS.ARRIVE.TRANS64.RED.A1T0 RZ, [R0+URZ], RZ ;  /* 0x000000ff00ff19a7 */ /* 0x0005e800081004ff */
.L_x_121:
[----:B------:R-:W3:Y:S01]  /*6cf0*/  @P1 SYNCS.PHASECHK.TRANS64.TRYWAIT P0, [R3+URZ+0x70], R2 ;  /* 0x00007002030015a7 */ /* 0x000ee200080011ff */
[----:B------:R-:W-:Y:S01]  /*6d00*/  BSSY B1, `(.L_x_122) ;  /* 0x0000012000017945 */ /* 0x000fe20003800000 */
[----:B---3--:R-:W-:Y:S03]  /*6d10*/  @P1 SEL R39, RZ, 0x1, !P0 ;  /* 0x00000001ff271807 */ /* 0x008fe60004000000 */
[----:B------:R-:W-:Y:S05]  /*6d20*/  @!P1 BRA `(.L_x_123) ;  /* 0x00000000003c9947 */ /* 0x000fea0003800000 */
[----:B------:R-:W-:Y:S01]  /*6d30*/  ISETP.NE.AND P1, PT, R80, RZ, PT ;  /* 0x000000ff5000720c */ /* 0x000fe20003f25270 */
[----:B------:R-:W-:Y:S01]  /*6d40*/  BSSY B0, `(.L_x_124) ;  /* 0x0000009000007945 */ /* 0x000fe20003800000 */
[----:B------:R-:W-:Y:S11]  /*6d50*/  ISETP.NE.AND P0, PT, R39, RZ, PT ;  /* 0x000000ff2700720c */ /* 0x000ff60003f05270 */
[----:B------:R-:W-:Y:S05]  /*6d60*/  @P1 IMAD R4, R38, 0x1000, R77 ;  /* 0x0000100026041824 */ /* 0x000fea00078e024d */
[----:B------:R-:W-:Y:S05]  /*6d70*/  @P1 IADD3 R2, PT, PT, R4, UR48, RZ ;  /* 0x0000003004021c10 */ /* 0x000fea000fffe0ff */
[----:B------:R-:W-:Y:S01]  /*6d80*/  @P1 IMAD.IADD R2, R81, 0x1, R2 ;  /* 0x0000000151021824 */ /* 0x000fe200078e0202 */
[----:B------:R-:W-:Y:S06]  /*6d90*/  @P0 BRA `(.L_x_125) ;  /* 0x00000000000c0947 */ /* 0x000fec0003800000 */
[----:B--2---:R-:W-:Y:S04]  /*6da0*/  SHF.L.U32 R0, R71, 0x1f, RZ ;  /* 0x0000001f47007819 */ /* 0x004fe800000006ff */
[----:B------:R-:W2:Y:S02]  /*6db0*/  SYNCS.PHASECHK.TRANS64.TRYWAIT P0, [R3+URZ+0x70], R0 ;  /* 0x00007000030075a7 */ /* 0x000ea400080011ff */
[----:B--2---:R-:W-:Y:S05]  /*6dc0*/  @!P0 BRA `(.L_x_126) ;  /* 0x0000002800548947 */ /* 0x004fea0003800000 */
.L_x_125:
[----:B------:R-:W-:Y:S05]  /*6dd0*/  BSYNC B0 ;  /* 0x0000000000007941 */ /* 0x000fea0003800000 */
.L_x_124:
[----:B------:R-:W-:Y:S02]  /*6de0*/  ISETP.NE.AND P0, PT, R80, RZ, PT ;  /* 0x000000ff5000720c */ /* 0x000fe40003f05270 */
[----:B------:R-:W-:Y:S11]  /*6df0*/  IADD3 R38, PT, PT, R38, 0x1, RZ ;  /* 0x0000000126267810 */ /* 0x000ff60007ffe0ff */
[----:B------:R3:W4:Y:S04]  /*6e00*/  @P0 LDS.128 R40, [R4+UR48+0x200] ;  /* 0x0002003004280984 */ /* 0x0007280008000c00 */
[----:B------:R3:W1:Y:S02]  /*6e10*/  @P0 LDS.128 R48, [R2+0x200] ;  /* 0x0002000002300984 */ /* 0x0006640000000c00 */
.L_x_123:
[----:B------:R-:W-:Y:S05]  /*6e20*/  BSYNC B1 ;  /* 0x0000000000017941 */ /* 0x000fea0003800000 */
.L_x_122:
[----:B--2---:R-:W-:Y:S05]  /*6e30*/  VIADD R3, R34, 0x10 ;  /* 0x0000001022037836 */ /* 0x004fea0000000000 */
[----:B------:R-:W-:Y:S04]  /*6e40*/  SHF.R.U32.HI R3, RZ, 0x15, R3 ;  /* 0x00000015ff037819 */ /* 0x000fe80000011603 */
[----:B------:R-:W-:Y:S11]  /*6e50*/  LOP3.LUT P0, RZ, R3, 0x3, R66, 0x48, !PT ;  /* 0x0000000303ff7812 */ /* 0x000ff60007804842 */
[----:B------:R-:W-:Y:S02]  /*6e60*/  @!UPT UIADD3 URZ, UPT, UPT, URZ, URZ, URZ ;  /* 0x000000fffffff290 */ /* 0x000fe4000fffe0ff */
[----:B------:R-:W-:Y:S05]  /*6e70*/  @!P0 BRA `(.L_x_127) ;  /* 0x0000000000408947 */ /* 0x000fea0003800000 */
[----:B------:R-:W2:Y:S01]  /*6e80*/  LDCU.64 UR8, c[0x4][0x70] ;  /* 0x01000e00ff0877ac */ /* 0x000ea20008000a00 */
[----:B------:R-:W-:Y:S01]  /*6e90*/  MOV R3, 0x0 ;  /* 0x0000000000037802 */ /* 0x000fe20000000f00 */
[----:B------:R-:W-:Y:S02]  /*6ea0*/  HFMA2 R12, -RZ, RZ, 0, 5.9604644775390625e-08 ;  /* 0x00000001ff0c7431 */ /* 0x000fe400000001ff */
[----:B------:R-:W-:Y:S02]  /*6eb0*/  IMAD.MOV.U32 R8, RZ, RZ, 0x192 ;  /* 0x00000192ff087424 */ /* 0x000fe400078e00ff */
[----:B------:R-:W-:Y:S01]  /*6ec0*/  IMAD.MOV.U32 R13, RZ, RZ, RZ ;  /* 0x000000ffff0d7224 */ /* 0x000fe200078e00ff */
[----:B------:R-:W5:Y:S01]  /*6ed0*/  LDCU.64 UR6, c[0x4][0x78] ;  /* 0x01000f00ff0677ac */ /* 0x000f620008000a00 */
[----:B---3--:R-:W3:Y:S01]  /*6ee0*/  LDC.64 R2, c[0x4][R3] ;  /* 0x0100000003027b82 */ /* 0x008ee20000000a00 */
[----:B------:R-:W4:Y:S01]  /*6ef0*/  LDCU.64 UR4, c[0x4][0x10] ;  /* 0x01000200ff0477ac */ /* 0x000f220008000a00 */
[----:B--2---:R-:W-:Y:S01]  /*6f00*/  MOV R5, UR9 ;  /* 0x0000000900057c02 */ /* 0x004fe20008000f00 */
[----:B------:R-:W-:Y:S01]  /*6f10*/  IMAD.U32 R4, RZ, RZ, UR8 ;  /* 0x00000008ff047e24 */ /* 0x000fe2000f8e00ff */
[----:B-----5:R-:W-:Y:S01]  /*6f20*/  MOV R7, UR7 ;  /* 0x0000000700077c02 */ /* 0x020fe20008000f00 */
[----:B------:R-:W-:Y:S01]  /*6f30*/  IMAD.U32 R6, RZ, RZ, UR6 ;  /* 0x00000006ff067e24 */ /* 0x000fe2000f8e00ff */
[----:B----4-:R-:W-:Y:S01]  /*6f40*/  MOV R11, UR5 ;  /* 0x00000005000b7c02 */ /* 0x010fe20008000f00 */
[----:B------:R-:W-:Y:S02]  /*6f50*/  IMAD.U32 R10, RZ, RZ, UR4 ;  /* 0x00000004ff0a7e24 */ /* 0x000fe4000f8e00ff */
[----:B------:R-:W-:Y:S07]  /*6f60*/  LEPC R20, `(.L_x_127) ;  /* 0x000000001014794e */ /* 0x000fee0000000000 */
[----:B-1-3--:R-:W-:Y:S05]  /*6f70*/  CALL.ABS.NOINC R2 ;  /* 0x0000000002007343 */ /* 0x00afea0003c00000 */
.L_x_127:
[----:B------:R-:W-:Y:S01]  /*6f80*/  ISETP.NE.AND P6, PT, R78, RZ, PT ;  /* 0x000000ff4e00720c */ /* 0x000fe20003fc5270 */
[----:B------:R-:W-:Y:S05]  /*6f90*/  WARPSYNC.ALL ;  /* 0x0000000000007948 */ /* 0x000fea0003800000 */
[----:B------:R-:W-:Y:S01]  /*6fa0*/  R2UR UR4, R34 ;  /* 0x00000000220472ca */ /* 0x000fe200000e0000 */
[--C-:B----4-:R-:W-:Y:S01]  /*6fb0*/  HADD2.F32 R20, -RZ, R40.reuse.H0_H0 ;  /* 0x20000028ff147230 */ /* 0x110fe20000004100 */
[----:B------:R-:W-:Y:S01]  /*6fc0*/  ISETP.NE.AND P0, PT, R72, RZ, PT ;  /* 0x000000ff4800720c */ /* 0x000fe20003f05270 */
[----:B------:R-:W-:Y:S01]  /*6fd0*/  HADD2.F32 R21, -RZ, R40.H1_H1 ;  /* 0x30000028ff157230 */ /* 0x000fe20000004100 */
[----:B------:R-:W-:Y:S01]  /*6fe0*/  MOV R82, UR51 ;  /* 0x0000003300527c02 */ /* 0x000fe20008000f00 */
[--C-:B------:R-:W-:Y:S01]  /*6ff0*/  HADD2.F32 R36, -RZ, R41.reuse.H1_H1 ;  /* 0x30000029ff247230 */ /* 0x100fe20000004100 */
[----:B------:R-:W-:Y:S01]  /*7000*/  MOV R83, UR37 ;  /* 0x0000002500537c02 */ /* 0x000fe20008000f00 */
[----:B-1----:R-:W-:Y:S01]  /*7010*/  HADD2.F32 R37, -RZ, R48.H0_H0 ;  /* 0x20000030ff257230 */ /* 0x002fe20000004100 */
[----:B------:R-:W-:Y:S01]  /*7020*/  @P6 LEA R82, R82, UR48, 0x3 ;  /* 0x0000003052526c11 */ /* 0x000fe2000f8e18ff */
[----:B------:R-:W-:Y:S01]  /*7030*/  BSSY.RECONVERGENT B0, `(.L_x_128) ;  /* 0x0000052000007945 */ /* 0x000fe20003800200 */
[----:B------:R-:W-:Y:S02]  /*7040*/  @P6 SHF.L.U32 R88, R71, 0x1f, RZ ;  /* 0x0000001f47586819 */ /* 0x000fe400000006ff */
[----:B------:R-:W-:Y:S01]  /*7050*/  @P6 IADD3 R82, PT, PT, R82, 0x90, RZ ;  /* 0x0000009052526810 */ /* 0x000fe20007ffe0ff */
[----:B---3--:R-:W1:Y:S03]  /*7060*/  LDTM.x16 R4, tmem[UR4+0x10] ;  /* 0x00001004000479ee */ /* 0x008e660008240000 */
[----:B------:R-:W-:Y:S02]  /*7070*/  @P6 PRMT R82, R83, 0x654, R82 ;  /* 0x0000065453526816 */ /* 0x000fe40000000052 */
[----:B------:R-:W-:Y:S01]  /*7080*/  LEA R83, R38, UR48, 0x3 ;  /* 0x0000003026537c11 */ /* 0x000fe2000f8e18ff */
[C---:B-1----:R-:W-:Y:S01]  /*7090*/  FMUL R0, R32.reuse, R4 ;  /* 0x0000000420007220 */ /* 0x042fe20000400000 */
[C---:B------:R-:W-:Y:S01]  /*70a0*/  FMUL R2, R32.reuse, R5 ;  /* 0x0000000520027220 */ /* 0x040fe20000400000 */
[C---:B------:R-:W-:Y:S01]  /*70b0*/  FMUL R3, R32.reuse, R6 ;  /* 0x0000000620037220 */ /* 0x040fe20000400000 */
[C---:B------:R-:W-:Y:S01]  /*70c0*/  FMUL R7, R32.reuse, R7 ;  /* 0x0000000720077220 */ /* 0x040fe20000400000 */
[C---:B------:R-:W-:Y:S01]  /*70d0*/  FFMA R0, R35.reuse, R20, R0 ;  /* 0x0000001423007223 */ /* 0x040fe20000000000 */
[----:B------:R-:W-:Y:S02]  /*70e0*/  HADD2.F32 R20, -RZ, R41.H0_H0 ;  /* 0x20000029ff147230 */ /* 0x000fe40000004100 */
[C---:B------:R-:W-:Y:S01]  /*70f0*/  FFMA R2, R35.reuse, R21, R2 ;  /* 0x0000001523027223 */ /* 0x040fe20000000002 */
[C---:B------:R-:W-:Y:S01]  /*7100*/  FMUL R4, R32.reuse, R8 ;  /* 0x0000000820047220 */ /* 0x040fe20000400000 */
[C---:B------:R-:W-:Y:S01]  /*7110*/  FMUL R5, R32.reuse, R9 ;  /* 0x0000000920057220 */ /* 0x040fe20000400000 */
[--C-:B------:R-:W-:Y:S02]  /*7120*/  HADD2.F32 R21, -RZ, R43.reuse.H0_H0 ;  /* 0x2000002bff157230 */ /* 0x100fe40000004100 */
[C---:B------:R-:W-:Y:S01]  /*7130*/  FFMA R3, R35.reuse, R20, R3 ;  /* 0x0000001423037223 */ /* 0x040fe20000000003 */
[--C-:B------:R-:W-:Y:S02]  /*7140*/  HADD2.F32 R20, -RZ, R42.reuse.H0_H0 ;  /* 0x2000002aff147230 */ /* 0x100fe40000004100 */
[C---:B------:R-:W-:Y:S01]  /*7150*/  FFMA R7, R35.reuse, R36, R7 ;  /* 0x0000002423077223 */ /* 0x040fe20000000007 */
[C---:B------:R-:W-:Y:S01]  /*7160*/  FMUL R6, R32.reuse, R10 ;  /* 0x0000000a20067220 */ /* 0x040fe20000400000 */
[----:B------:R-:W-:Y:S02]  /*7170*/  HADD2.F32 R36, -RZ, R43.H1_H1 ;  /* 0x3000002bff247230 */ /* 0x000fe40000004100 */
[C---:B------:R-:W-:Y:S01]  /*7180*/  FMUL R11, R32.reuse, R11 ;  /* 0x0000000b200b7220 */ /* 0x040fe20000400000 */
[C---:B------:R-:W-:Y:S01]  /*7190*/  FFMA R4, R35.reuse, R20, R4 ;  /* 0x0000001423047223 */ /* 0x040fe20000000004 */
[----:B------:R-:W-:Y:S02]  /*71a0*/  HADD2.F32 R20, -RZ, R42.H1_H1 ;  /* 0x3000002aff147230 */ /* 0x000fe40000004100 */
[C---:B------:R-:W-:Y:S01]  /*71b0*/  FMUL R8, R32.reuse, R12 ;  /* 0x0000000c20087220 */ /* 0x040fe20000400000 */
[C---:B------:R-:W-:Y:S01]  /*71c0*/  FMUL R9, R32.reuse, R13 ;  /* 0x0000000d20097220 */ /* 0x040fe20000400000 */
[C---:B------:R-:W-:Y:S01]  /*71d0*/  FMUL R10, R32.reuse, R14 ;  /* 0x0000000e200a7220 */ /* 0x040fe20000400000 */
[C---:B------:R-:W-:Y:S01]  /*71e0*/  FMUL R15, R32.reuse, R15 ;  /* 0x0000000f200f7220 */ /* 0x040fe20000400000 */
[C---:B------:R-:W-:Y:S01]  /*71f0*/  FFMA R5, R35.reuse, R20, R5 ;  /* 0x0000001423057223 */ /* 0x040fe20000000005 */
[----:B------:R-:W-:Y:S02]  /*7200*/  HADD2.F32 R20, -RZ, R48.H1_H1 ;  /* 0x30000030ff147230 */ /* 0x000fe40000004100 */
[C---:B------:R-:W-:Y:S01]  /*7210*/  FFMA R6, R35.reuse, R21, R6 ;  /* 0x0000001523067223 */ /* 0x040fe20000000006 */
[C---:B------:R-:W-:Y:S01]  /*7220*/  FFMA R11, R35.reuse, R36, R11 ;  /* 0x00000024230b7223 */ /* 0x040fe2000000000b */
[C---:B------:R-:W-:Y:S01]  /*7230*/  FFMA R8, R35.reuse, R37, R8 ;  /* 0x0000002523087223 */ /* 0x040fe20000000008 */
[--C-:B------:R-:W-:Y:S02]  /*7240*/  HADD2.F32 R21, -RZ, R49.reuse.H0_H0 ;  /* 0x20000031ff157230 */ /* 0x100fe40000004100 */
[C---:B------:R-:W-:Y:S01]  /*7250*/  FFMA R9, R35.reuse, R20, R9 ;  /* 0x0000001423097223 */ /* 0x040fe20000000009 */
[----:B------:R-:W-:Y:S02]  /*7260*/  HADD2.F32 R20, -RZ, R49.H1_H1 ;  /* 0x30000031ff147230 */ /* 0x000fe40000004100 */
[C---:B------:R-:W-:Y:S01]  /*7270*/  FMUL R12, R32.reuse, R16 ;  /* 0x00000010200c7220 */ /* 0x040fe20000400000 */
[C---:B------:R-:W-:Y:S01]  /*7280*/  FMUL R13, R32.reuse, R17 ;  /* 0x00000011200d7220 */ /* 0x040fe20000400000 */
[C---:B------:R-:W-:Y:S01]  /*7290*/  FFMA R10, R35.reuse, R21, R10 ;  /* 0x00000015230a7223 */ /* 0x040fe2000000000a */
[--C-:B------:R-:W-:Y:S02]  /*72a0*/  HADD2.F32 R21, -RZ, R50.reuse.H0_H0 ;  /* 0x20000032ff157230 */ /* 0x100fe40000004100 */
[C---:B------:R-:W-:Y:S01]  /*72b0*/  FFMA R15, R35.reuse, R20, R15 ;  /* 0x00000014230f7223 */ /* 0x040fe2000000000f */
[----:B------:R-:W-:Y:S02]  /*72c0*/  HADD2.F32 R20, -RZ, R50.H1_H1 ;  /* 0x30000032ff147230 */ /* 0x000fe40000004100 */
[C---:B------:R-:W-:Y:S01]  /*72d0*/  FMUL R14, R32.reuse, R18 ;  /* 0x00000012200e7220 */ /* 0x040fe20000400000 */
[--C-:B------:R-:W-:Y:S02]  /*72e0*/  HADD2.F32 R37, -RZ, R51.reuse.H0_H0 ;  /* 0x20000033ff257230 */ /* 0x100fe40000004100 */
[----:B------:R-:W-:Y:S01]  /*72f0*/  FMUL R19, R32, R19 ;  /* 0x0000001320137220 */ /* 0x000fe20000400000 */
[----:B------:R-:W-:Y:S01]  /*7300*/  HADD2.F32 R36, -RZ, R51.H1_H1 ;  /* 0x30000033ff247230 */ /* 0x000fe20000004100 */
        /* <DEDUP_REMOVED lines=22> */
[----:B------:R-:W-:Y:S02]  /*7470*/  UIADD3 UR12, UP0, UPT, UR52, 0x680, URZ ;  /* 0x00000680340c7890 */ /* 0x000fe4000ff1e0ff */
[----:B------:R-:W-:Y:S02]  /*7480*/  UIADD3 UR9, UPT, UPT, UR41, 0x10, URZ ;  /* 0x0000001029097890 */ /* 0x000fe4000fffe0ff */
[----:B------:R-:W-:Y:S02]  /*7490*/  UIADD3 UR8, UPT, UPT, UR48, 0x1200, URZ ;  /* 0x0000120030087890 */ /* 0x000fe4000fffe0ff */
[----:B------:R-:W-:Y:S01]  /*74a0*/  UIADD3.X UR13, UPT, UPT, URZ, UR53, URZ, UP0, !UPT ;  /* 0x00000035ff0d7290 */ /* 0x000fe200087fe4ff */
[----:B------:R-:W-:Y:S01]  /*74b0*/  UMOV UR10, UR42 ;  /* 0x0000002a000a7c82 */ /* 0x000fe20008000000 */
[----:B------:R-:W-:Y:S01]  /*74c0*/  UMOV UR11, UR36 ;  /* 0x00000024000b7c82 */ /* 0x000fe20008000000 */
[----:B------:R-:W-:Y:S02]  /*74d0*/  UIADD3 UR5, UPT, UPT, UR41, 0x50, URZ ;  /* 0x0000005029057890 */ /* 0x000fe4000fffe0ff */
[----:B------:R-:W-:Y:S01]  /*74e0*/  UIADD3 UR4, UPT, UPT, UR48, 0x1a00, URZ ;  /* 0x00001a0030047890 */ /* 0x000fe2000fffe0ff */
[----:B------:R-:W-:Y:S03]  /*74f0*/  UMOV UR6, UR42 ;  /* 0x0000002a00067c82 */ /* 0x000fe60008000000 */
[----:B------:R2:W-:Y:S01]  /*7500*/  UTMASTG.3D [UR8], [UR12] ;  /* 0x000000080c0073b5 */ /* 0x0005e20008010000 */
[----:B------:R-:W-:Y:S04]  /*7510*/  UMOV UR7, UR36 ;  /* 0x0000002400077c82 */ /* 0x000fe80008000000 */
[----:B------:R2:W-:Y:S01]  /*7520*/  UTMASTG.3D [UR4], [UR12] ;  /* 0x000000040c0073b5 */ /* 0x0005e20008010000 */
[----:B------:R0:W-:Y:S01]  /*7530*/  UTMACMDFLUSH ;  /* 0x00000000000079b7 */ /* 0x0001e20000000000 */
[----:B--2---:R-:W-:Y:S04]  /*7540*/  DEPBAR.LE SB0, 0x1 ;  /* 0x000080400000791a */ /* 0x004fe80000000000 */
.L_x_129:
[----:B------:R-:W-:Y:S05]  /*7550*/  BSYNC.RECONVERGENT B0 ;  /* 0x0000000000007941 */ /* 0x000fea0003800200 */
.L_x_128:
[----:B------:R-:W-:Y:S01]  /*7560*/  BAR.SYNC.DEFER_BLOCKING 0x1, 0x80 ;  /* 0x0042000000007b1d */ /* 0x000fe20000010000 */
[----:B------:R-:W-:Y:S04]  /*7570*/  UIADD3 UR40, UPT, UPT, UR51, 0x1, URZ ;  /* 0x0000000133287890 */ /* 0x000fe8000fffe0ff */
[----:B------:R-:W-:Y:S04]  /*7580*/  UISETP.NE.AND UP0, UPT, UR40, 0x4, UPT ;  /* 0x000000042800788c */ /* 0x000fe8000bf05270 */
[----:B------:R-:W-:Y:S01]  /*7590*/  USEL UR40, UR40, URZ, UP0 ;  /* 0x000000ff28287287 */ /* 0x000fe20008000000 */
[----:B------:R2:W-:Y:S01]  /*75a0*/  @P6 SYNCS.ARRIVE.TRANS64.RED.A1T0 RZ, [R82+URZ], RZ ;  /* 0x000000ff52ff69a7 */ /* 0x0005e200081004ff */
[----:B------:R-:W-:Y:S01]  /*75b0*/  BSSY B1, `(.L_x_130) ;  /* 0x0000013000017945 */ /* 0x000fe20003800000 */
[----:B------:R-:W3:Y:S02]  /*75c0*/  @P6 SYNCS.PHASECHK.TRANS64.TRYWAIT P0, [R83+URZ+0x70], R88 ;  /* 0x00007058530065a7 */ /* 0x000ee400080011ff */
[----:B---3--:R-:W-:Y:S01]  /*75d0*/  @P6 SEL R39, RZ, 0x1, !P0 ;  /* 0x00000001ff276807 */ /* 0x008fe20004000000 */
[----:B--2---:R-:W-:Y:S06]  /*75e0*/  @!P6 BRA `(.L_x_131) ;  /* 0x00000000003ce947 */ /* 0x004fec0003800000 */
[----:B------:R-:W-:Y:S01]  /*75f0*/  ISETP.NE.AND P1, PT, R80, RZ, PT ;  /* 0x000000ff5000720c */ /* 0x000fe20003f25270 */
[----:B------:R-:W-:Y:S01]  /*7600*/  BSSY B0, `(.L_x_132) ;  /* 0x0000009000007945 */ /* 0x000fe20003800000 */
[----:B------:R-:W-:Y:S11]  /*7610*/  ISETP.NE.AND P0, PT, R39, RZ, PT ;  /* 0x000000ff2700720c */ /* 0x000ff60003f05270 */
[----:B------:R-:W-:Y:S05]  /*7620*/  @P1 IMAD R2, R38, 0x1000, R77 ;  /* 0x0000100026021824 */ /* 0x000fea00078e024d */
[----:B------:R-:W-:Y:S05]  /*7630*/  @P1 IADD3 R0, PT, PT, R2, UR48, RZ ;  /* 0x0000003002001c10 */ /* 0x000fea000fffe0ff */
[----:B------:R-:W-:Y:S01]  /*7640*/  @P1 IMAD.IADD R0, R81, 0x1, R0 ;  /* 0x0000000151001824 */ /* 0x000fe200078e0200 */
[----:B------:R-:W-:Y:S06]  /*7650*/  @P0 BRA `(.L_x_133) ;  /* 0x00000000000c0947 */ /* 0x000fec0003800000 */
[----:B------:R-:W-:Y:S04]  /*7660*/  SHF.L.U32 R4, R71, 0x1f, RZ ;  /* 0x0000001f47047819 */ /* 0x000fe800000006ff */
[----:B------:R-:W2:Y:S02]  /*7670*/  SYNCS.PHASECHK.TRANS64.TRYWAIT P0, [R83+URZ+0x70], R4 ;  /* 0x00007004530075a7 */ /* 0x000ea400080011ff */
[----:B--2---:R-:W-:Y:S05]  /*7680*/  @!P0 BRA `(.L_x_134) ;  /* 0x0000002000388947 */ /* 0x004fea0003800000 */
.L_x_133:
[----:B------:R-:W-:Y:S05]  /*7690*/  BSYNC B0 ;  /* 0x0000000000007941 */ /* 0x000fea0003800000 */
.L_x_132:
[----:B------:R-:W-:Y:S02]  /*76a0*/  ISETP.NE.AND P0, PT, R80, RZ, PT ;  /* 0x000000ff5000720c */ /* 0x000fe40003f05270 */
[----:B------:R-:W-:Y:S11]  /*76b0*/  IADD3 R38, PT, PT, R38, 0x1, RZ ;  /* 0x0000000126267810 */ /* 0x000ff60007ffe0ff */
[----:B------:R3:W4:Y:S04]  /*76c0*/  @P0 LDS.128 R40, [R2+UR48+0x200] ;  /* 0x0002003002280984 */ /* 0x0007280008000c00 */
[----:B------:R3:W1:Y:S02]  /*76d0*/  @P0 LDS.128 R48, [R0+0x200] ;  /* 0x0002000000300984 */ /* 0x0006640000000c00 */
.L_x_131:
[----:B------:R-:W-:Y:S05]  /*76e0*/  BSYNC B1 ;  /* 0x0000000000017941 */ /* 0x000fea0003800000 */
.L_x_130:
[----:B------:R-:W-:Y:S05]  /*76f0*/  VIADD R3, R34, 0x20 ;  /* 0x0000002022037836 */ /* 0x000fea0000000000 */
[----:B------:R-:W-:Y:S04]  /*7700*/  SHF.R.U32.HI R3, RZ, 0x15, R3 ;  /* 0x00000015ff037819 */ /* 0x000fe80000011603 */
[----:B------:R-:W-:Y:S11]  /*7710*/  LOP3.LUT P0, RZ, R3, 0x3, R66, 0x48, !PT ;  /* 0x0000000303ff7812 */ /* 0x000ff60007804842 */
[----:B------:R-:W-:Y:S02]  /*7720*/  @!UPT UIADD3 URZ, UPT, UPT, URZ, URZ, URZ ;  /* 0x000000fffffff290 */ /* 0x000fe4000fffe0ff */
[----:B------:R-:W-:Y:S05]  /*7730*/  @!P0 BRA `(.L_x_135) ;  /* 0x0000000000408947 */ /* 0x000fea0003800000 */
[----:B------:R-:W5:Y:S01]  /*7740*/  LDCU.64 UR8, c[0x4][0x70] ;  /* 0x01000e00ff0877ac */ /* 0x000f620008000a00 */
[----:B------:R-:W-:Y:S01]  /*7750*/  MOV R3, 0x0 ;  /* 0x0000000000037802 */ /* 0x000fe20000000f00 */
[----:B------:R-:W-:Y:S02]  /*7760*/  HFMA2 R12, -RZ, RZ, 0, 5.9604644775390625e-08 ;  /* 0x00000001ff0c7431 */ /* 0x000fe400000001ff */
[----:B------:R-:W-:Y:S02]  /*7770*/  IMAD.MOV.U32 R8, RZ, RZ, 0x192 ;  /* 0x00000192ff087424 */ /* 0x000fe400078e00ff */
[----:B------:R-:W-:Y:S01]  /*7780*/  IMAD.MOV.U32 R13, RZ, RZ, RZ ;  /* 0x000000ffff0d7224 */ /* 0x000fe200078e00ff */
[----:B------:R-:W4:Y:S01]  /*7790*/  LDCU.64 UR6, c[0x4][0x78] ;  /* 0x01000f00ff0677ac */ /* 0x000f220008000a00 */
[----:B---3--:R-:W3:Y:S01]  /*77a0*/  LDC.64 R2, c[0x4][R3] ;  /* 0x0100000003027b82 */ /* 0x008ee20000000a00 */
[----:B------:R-:W1:Y:S01]  /*77b0*/  LDCU.64 UR4, c[0x4][0x10] ;  /* 0x01000200ff0477ac */ /* 0x000e620008000a00 */
[----:B-----5:R-:W-:Y:S01]  /*77c0*/  MOV R5, UR9 ;  /* 0x0000000900057c02 */ /* 0x020fe20008000f00 */
[----:B--2---:R-:W-:Y:S01]  /*77d0*/  IMAD.U32 R4, RZ, RZ, UR8 ;  /* 0x00000008ff047e24 */ /* 0x004fe2000f8e00ff */
[----:B----4-:R-:W-:Y:S01]  /*77e0*/  MOV R7, UR7 ;  /* 0x0000000700077c02 */ /* 0x010fe20008000f00 */
[----:B------:R-:W-:Y:S01]  /*77f0*/  IMAD.U32 R6, RZ, RZ, UR6 ;  /* 0x00000006ff067e24 */ /* 0x000fe2000f8e00ff */
[----:B-1----:R-:W-:Y:S01]  /*7800*/  MOV R11, UR5 ;  /* 0x00000005000b7c02 */ /* 0x002fe20008000f00 */
[----:B------:R-:W-:Y:S02]  /*7810*/  IMAD.U32 R10, RZ, RZ, UR4 ;  /* 0x00000004ff0a7e24 */ /* 0x000fe4000f8e00ff */
[----:B------:R-:W-:Y:S07]  /*7820*/  LEPC R20, `(.L_x_135) ;  /* 0x000000001014794e */ /* 0x000fee0000000000 */
[----:B---3--:R-:W-:Y:S05]  /*7830*/  CALL.ABS.NOINC R2 ;  /* 0x0000000002007343 */ /* 0x008fea0003c00000 */
.L_x_135:
        /* <DEDUP_REMOVED lines=8> */
[----:B--2---:R-:W-:Y:S01]  /*78c0*/  MOV R83, UR37 ;  /* 0x0000002500537c02 */ /* 0x004fe20008000f00 */
[----:B-1----:R-:W-:Y:S01]  /*78d0*/  HADD2.F32 R37, -RZ, R48.H0_H0 ;  /* 0x20000030ff257230 */ /* 0x002fe20000004100 */
[----:B------:R-:W-:Y:S01]  /*78e0*/  @P6 LEA R82, R82, UR48, 0x3 ;  /* 0x0000003052526c11 */ /* 0x000fe2000f8e18ff */
[----:B------:R-:W-:Y:S01]  /*78f0*/  BSSY.RECONVERGENT B0, `(.L_x_136) ;  /* 0x0000052000007945 */ /* 0x000fe20003800200 */
[----:B------:R-:W-:Y:S02]  /*7900*/  LEA R88, R38, UR48, 0x3 ;  /* 0x0000003026587c11 */ /* 0x000fe4000f8e18ff */
[----:B------:R-:W-:Y:S01]  /*7910*/  @P6 IADD3 R82, PT, PT, R82, 0x90, RZ ;  /* 0x0000009052526810 */ /* 0x000fe20007ffe0ff */
[----:B------:R-:W3:Y:S03]  /*7920*/  LDTM.x16 R4, tmem[UR4+0x20] ;  /* 0x00002004000479ee */ /* 0x000ee60008240000 */
[----:B------:R-:W-:Y:S02]  /*7930*/  @P6 PRMT R82, R83, 0x654, R82 ;  /* 0x0000065453526816 */ /* 0x000fe40000000052 */
[----:B------:R-:W-:Y:S01]  /*7940*/  @P6 SHF.L.U32 R83, R71, 0x1f, RZ ;  /* 0x0000001f47536819 */ /* 0x000fe200000006ff */
[C---:B---3--:R-:W-:Y:S01]  /*7950*/  FMUL R0, R32.reuse, R4 ;  /* 0x0000000420007220 */ /* 0x048fe20000400000 */
        /* <DEDUP_REMOVED lines=75> */
.L_x_137:
[----:B------:R-:W-:Y:S05]  /*7e10*/  BSYNC.RECONVERGENT B0 ;  /* 0x0000000000007941 */ /* 0x000fea0003800200 */
.L_x_136:
        /* <DEDUP_REMOVED lines=19> */
.L_x_141:
[----:B------:R-:W-:Y:S05]  /*7f50*/  BSYNC B0 ;  /* 0x0000000000007941 */ /* 0x000fea0003800000 */
.L_x_140:
[----:B------:R-:W-:Y:S11]  /*7f60*/  ISETP.NE.AND P0, PT, R80, RZ, PT ;  /* 0x000000ff5000720c */ /* 0x000ff60003f05270 */
[----:B------:R-:W-:Y:S02]  /*7f70*/  @!UPT UIADD3 URZ, UPT, UPT, URZ, URZ, URZ ;  /* 0x000000fffffff290 */ /* 0x000fe4000fffe0ff */
[----:B------:R3:W4:Y:S04]  /*7f80*/  @P0 LDS.128 R40, [R38+UR48+0x200] ;  /* 0x0002003026280984 */ /* 0x0007280008000c00 */
[----:B------:R3:W1:Y:S02]  /*7f90*/  @P0 LDS.128 R48, [R81+0x200] ;  /* 0x0002000051300984 */ /* 0x0006640000000c00 */
.L_x_139:
[----:B------:R-:W-:Y:S05]  /*7fa0*/  BSYNC B1 ;  /* 0x0000000000017941 */ /* 0x000fea0003800000 */
.L_x_138:
        /* <DEDUP_REMOVED lines=11> */
[----:B------:R-:W1:Y:S01]  /*8060*/  LDC.64 R2, c[0x4][R3] ;  /* 0x0100000003027b82 */ /* 0x000e620000000a00 */
[----:B------:R-:W3:Y:S01]  /*8070*/  LDCU.64 UR4, c[0x4][0x10] ;  /* 0x01000200ff0477ac */ /* 0x000ee20008000a00 */
[----:B--2---:R-:W-:Y:S01]  /*8080*/  MOV R5, UR9 ;  /* 0x0000000900057c02 */ /* 0x004fe20008000f00 */
[----:B------:R-:W-:Y:S01]  /*8090*/  IMAD.U32 R4, RZ, RZ, UR8 ;  /* 0x00000008ff047e24 */ /* 0x000fe2000f8e00ff */
[----:B-----5:R-:W-:Y:S01]  /*80a0*/  MOV R7, UR7 ;  /* 0x0000000700077c02 */ /* 0x020fe20008000f00 */
[----:B------:R-:W-:Y:S01]  /*80b0*/  IMAD.U32 R6, RZ, RZ, UR6 ;  /* 0x00000006ff067e24 */ /* 0x000fe2000f8e00ff */
[----:B---3--:R-:W-:Y:S01]  /*80c0*/  MOV R11, UR5 ;  /* 0x00000005000b7c02 */ /* 0x008fe20008000f00 */
[----:B------:R-:W-:Y:S02]  /*80d0*/  IMAD.U32 R10, RZ, RZ, UR4 ;  /* 0x00000004ff0a7e24 */ /* 0x000fe4000f8e00ff */
[----:B------:R-:W-:Y:S07]  /*80e0*/  LEPC R20, `(.L_x_143) ;  /* 0x000000001014794e */ /* 0x000fee0000000000 */
[----:B-1--4-:R-:W-:Y:S05]  /*80f0*/  CALL.ABS.NOINC R2 ;  /* 0x0000000002007343 */ /* 0x012fea0003c00000 */
.L_x_143:
[----:B------:R-:W-:Y:S01]  /*8100*/  ISETP.NE.AND P0, PT, R72, RZ, PT ;  /* 0x000000ff4800720c */ /* 0x000fe20003f05270 */
[----:B------:R-:W-:Y:S05]  /*8110*/  WARPSYNC.ALL ;  /* 0x0000000000007948 */ /* 0x000fea0003800000 */
[----:B------:R-:W-:Y:S01]  /*8120*/  R2UR UR4, R34 ;  /* 0x00000000220472ca */ /* 0x000fe200000e0000 */
[--C-:B----4-:R-:W-:Y:S01]  /*8130*/  HADD2.F32 R20, -RZ, R40.reuse.H0_H0 ;  /* 0x20000028ff147230 */ /* 0x110fe20000004100 */
[----:B------:R-:W-:Y:S01]  /*8140*/  IADD3 R74, PT, PT, R74, 0x100, RZ ;  /* 0x000001004a4a7810 */ /* 0x000fe20007ffe0ff */
[----:B------:R-:W-:Y:S01]  /*8150*/  HADD2.F32 R36, -RZ, R40.H1_H1 ;  /* 0x30000028ff247230 */ /* 0x000fe20000004100 */
[----:B------:R-:W-:Y:S01]  /*8160*/  BSSY.RECONVERGENT B0, `(.L_x_144) ;  /* 0x0000053000007945 */ /* 0x000fe20003800200 */
[--C-:B------:R-:W-:Y:S01]  /*8170*/  HADD2.F32 R21, -RZ, R41.reuse.H0_H0 ;  /* 0x20000029ff157230 */ /* 0x100fe20000004100 */
[----:B------:R-:W-:Y:S01]  /*8180*/  LOP3.LUT R74, R74, 0xfefffff8, RZ, 0xc0, !PT ;  /* 0xfefffff84a4a7812 */ /* 0x000fe200078ec0ff */
[----:B---3--:R-:W-:Y:S02]  /*8190*/  HADD2.F32 R38, -RZ, R41.H1_H1 ;  /* 0x30000029ff267230 */ /* 0x008fe40000004100 */
[--C-:B------:R-:W-:Y:S02]  /*81a0*/  HADD2.F32 R37, -RZ, R42.reuse.H0_H0 ;  /* 0x2000002aff257230 */ /* 0x100fe40000004100 */
[----:B------:R-:W-:Y:S02]  /*81b0*/  HADD2.F32 R40, -RZ, R42.H1_H1 ;  /* 0x3000002aff287230 */ /* 0x000fe40000004100 */
[----:B------:R-:W2:Y:S01]  /*81c0*/  LDTM.x16 R4, tmem[UR4+0x30] ;  /* 0x00003004000479ee */ /* 0x000ea20008240000 */
[----:B------:R-:W-:Y:S01]  /*81d0*/  NOP ;  /* 0x0000000000007918 */ /* 0x000fe20000000000 */
[----:B--2---:R2:W-:Y:S01]  /*81e0*/  SYNCS.ARRIVE.TRANS64.RED.A1T0 RZ, [R74+URZ], RZ ;  /* 0x000000ff4aff79a7 */ /* 0x0045e200081004ff */
[--C-:B------:R-:W-:Y:S02]  /*81f0*/  HADD2.F32 R39, -RZ, R43.reuse.H0_H0 ;  /* 0x2000002bff277230 */ /* 0x100fe40000004100 */
[----:B------:R-:W-:Y:S02]  /*8200*/  HADD2.F32 R42, -RZ, R43.H1_H1 ;  /* 0x3000002bff2a7230 */ /* 0x000fe40000004100 */
[--C-:B-1----:R-:W-:Y:S02]  /*8210*/  HADD2.F32 R41, -RZ, R48.reuse.H0_H0 ;  /* 0x20000030ff297230 */ /* 0x102fe40000004100 */
[----:B------:R-:W-:Y:S02]  /*8220*/  HADD2.F32 R43, -RZ, R48.H1_H1 ;  /* 0x30000030ff2b7230 */ /* 0x000fe40000004100 */
[--C-:B------:R-:W-:Y:S02]  /*8230*/  HADD2.F32 R44, -RZ, R49.reuse.H0_H0 ;  /* 0x20000031ff2c7230 */ /* 0x100fe40000004100 */
[----:B------:R-:W-:Y:S02]  /*8240*/  HADD2.F32 R46, -RZ, R49.H1_H1 ;  /* 0x30000031ff2e7230 */ /* 0x000fe40000004100 */
[--C-:B------:R-:W-:Y:S02]  /*8250*/  HADD2.F32 R45, -RZ, R50.reuse.H0_H0 ;  /* 0x20000032ff2d7230 */ /* 0x100fe40000004100 */
[----:B------:R-:W-:Y:S02]  /*8260*/  HADD2.F32 R48, -RZ, R50.H1_H1 ;  /* 0x30000032ff307230 */ /* 0x000fe40000004100 */
[--C-:B------:R-:W-:Y:S02]  /*8270*/  HADD2.F32 R47, -RZ, R51.reuse.H0_H0 ;  /* 0x20000033ff2f7230 */ /* 0x100fe40000004100 */
[----:B------:R-:W-:Y:S02]  /*8280*/  HADD2.F32 R50, -RZ, R51.H1_H1 ;  /* 0x30000033ff327230 */ /* 0x000fe40000004100 */
[C---:B------:R-:W-:Y:S01]  /*8290*/  FMUL R4, R32.reuse, R4 ;  /* 0x0000000420047220 */ /* 0x040fe20000400000 */
[C---:B------:R-:W-:Y:S01]  /*82a0*/  FMUL R5, R32.reuse, R5 ;  /* 0x0000000520057220 */ /* 0x040fe20000400000 */
[C---:B------:R-:W-:Y:S01]  /*82b0*/  FMUL R6, R32.reuse, R6 ;  /* 0x0000000620067220 */ /* 0x040fe20000400000 */
[C---:B------:R-:W-:Y:S01]  /*82c0*/  FMUL R7, R32.reuse, R7 ;  /* 0x0000000720077220 */ /* 0x040fe20000400000 */
[C---:B------:R-:W-:Y:S01]  /*82d0*/  FFMA R4, R35.reuse, R20, R4 ;  /* 0x0000001423047223 */ /* 0x040fe20000000004 */
        /* <DEDUP_REMOVED lines=21> */
[----:B------:R-:W-:Y:S01]  /*8430*/  FFMA R15, R35, R46, R15 ;  /* 0x0000002e230f7223 */ /* 0x000fe2000000000f */
        /* <DEDUP_REMOVED lines=20> */
[----:B-1----:R-:W1:Y:S02]  /*8580*/  FENCE.VIEW.ASYNC.S ;  /* 0x00000000000073c6 */ /* 0x002e640000000000 */
[----:B-1----:R-:W-:Y:S06]  /*8590*/  BAR.SYNC.DEFER_BLOCKING 0x1, 0x80 ;  /* 0x0042000000007b1d */ /* 0x002fec0000010000 */
        /* <DEDUP_REMOVED lines=14> */
[----:B-1----:R-:W-:Y:S04]  /*8680*/  DEPBAR.LE SB0, 0x1 ;  /* 0x000080400000791a */ /* 0x002fe80000000000 */
.L_x_145:
[----:B------:R-:W-:Y:S05]  /*8690*/  BSYNC.RECONVERGENT B0 ;  /* 0x0000000000007941 */ /* 0x000fea0003800200 */
.L_x_144:
[----:B------:R-:W-:Y:S01]  /*86a0*/  BAR.SYNC.DEFER_BLOCKING 0x1, 0x80 ;  /* 0x0042000000007b1d */ /* 0x000fe20000010000 */
[----:B------:R-:W-:Y:S01]  /*86b0*/  UISETP.NE.AND UP0, UPT, UR49, -0x4, UPT ;  /* 0xfffffffc3100788c */ /* 0x000fe2000bf05270 */
[----:B------:R-:W-:Y:S08]  /*86c0*/  IADD3 R0, PT, PT, R30, 0x1, RZ ;  /* 0x000000011e007810 */ /* 0x000ff00007ffe0ff */
[----:B------:R-:W-:Y:S05]  /*86d0*/  BRA.U !UP0, `(.L_x_146) ;  /* 0x0000000108287547 */ /* 0x000fea000b800000 */
[----:B------:R-:W-:Y:S01]  /*86e0*/  ISETP.NE.AND P0, PT, R78, RZ, PT ;  /* 0x000000ff4e00720c */ /* 0x000fe20003f05270 */
[----:B------:R-:W-:Y:S01]  /*86f0*/  IMAD.U32 R3, RZ, RZ, UR51 ;  /* 0x00000033ff037e24 */ /* 0x000fe2000f8e00ff */
[----:B------:R-:W-:Y:S01]  /*8700*/  UIADD3 UR51, UPT, UPT, UR51, 0x1, URZ ;  /* 0x0000000133337890 */ /* 0x000fe2000fffe0ff */
[----:B------:R-:W-:Y:S03]  /*8710*/  IMAD.U32 R2, RZ, RZ, UR37 ;  /* 0x00000025ff027e24 */ /* 0x000fe6000f8e00ff */
[----:B------:R-:W-:Y:S04]  /*8720*/  UISETP.NE.AND UP0, UPT, UR51, 0x4, UPT ;  /* 0x000000043300788c */ /* 0x000fe8000bf05270 */
[----:B------:R-:W-:Y:S03]  /*8730*/  USEL UR51, UR51, URZ, UP0 ;  /* 0x000000ff33337287 */ /* 0x000fe60008000000 */
[----:B------:R-:W-:Y:S05]  /*8740*/  @P0 LEA R3, R3, UR48, 0x3 ;  /* 0x0000003003030c11 */ /* 0x000fea000f8e18ff */
[----:B------:R-:W-:Y:S05]  /*8750*/  @P0 VIADD R3, R3, 0x90 ;  /* 0x0000009003030836 */ /* 0x000fea0000000000 */
[----:B------:R-:W-:Y:S04]  /*8760*/  @P0 PRMT R2, R2, 0x654, R3 ;  /* 0x0000065402020816 */ /* 0x000fe80000000003 */
[----:B------:R1:W-:Y:S03]  /*8770*/  @P0 SYNCS.ARRIVE.TRANS64.RED.A1T0 RZ, [R2+URZ], RZ ;  /* 0x000000ff02ff09a7 */ /* 0x0003e600081004ff */
.L_x_146:
[----:B------:R-:W-:Y:S01]  /*8780*/  ISETP.NE.AND P2, PT, R73, RZ, PT ;  /* 0x000000ff4900720c */ /* 0x000fe20003f45270 */
[----:B------:R-:W-:Y:S01]  /*8790*/  UIADD3 UR49, UPT, UPT, UR49, 0x4, URZ ;  /* 0x0000000431317890 */ /* 0x000fe2000fffe0ff */
[----:B------:R-:W-:Y:S01]  /*87a0*/  ISETP.NE.AND P0, PT, R76, 0x2, PT ;  /* 0x000000024c00780c */ /* 0x000fe20003f05270 */
[----:B------:R-:W-:Y:S01]  /*87b0*/  IMAD.IADD R20, R29, 0x1, R58 ;  /* 0x000000011d147824 */ /* 0x000fe200078e023a */
[----:B------:R-:W-:Y:S01]  /*87c0*/  ISETP.NE.AND P1, PT, R0, 0x4, PT ;  /* 0x000000040000780c */ /* 0x000fe20003f25270 */
[----:B------:R-:W-:Y:S01]  /*87d0*/  IMAD.IADD R21, R31, 0x1, R60 ;  /* 0x000000011f157824 */ /* 0x000fe200078e023c */
[----:B-1----:R-:W-:Y:S02]  /*87e0*/  SEL R2, RZ, 0x1, P0 ;  /* 0x00000001ff027807 */ /* 0x002fe40000000000 */
[----:B------:R-:W-:Y:S02]  /*87f0*/  SEL R3, RZ, 0x1, P1 ;  /* 0x00000001ff037807 */ /* 0x000fe40000800000 */
[----:B------:R-:W-:Y:S02]  /*8800*/  LOP3.LUT R69, R69, R2, RZ, 0x3c, !PT ;  /* 0x0000000245457212 */ /* 0x000fe400078e3cff */
[----:B------:R-:W-:Y:S02]  /*8810*/  LOP3.LUT R70, R70, R3, RZ, 0x3c, !PT ;  /* 0x0000000346467212 */ /* 0x000fe400078e3cff */
[----:B------:R-:W-:Y:S02]  /*8820*/  @P2 R2UR UR36, R68 ;  /* 0x00000000442422ca */ /* 0x000fe400000e0000 */
[----:B------:R-:W-:Y:S02]  /*8830*/  SEL R76, R76, RZ, P0 ;  /* 0x000000ff4c4c7207 */ /* 0x000fe40000000000 */
[----:B------:R-:W-:Y:S01]  /*8840*/  SEL R30, R0, RZ, P1 ;  /* 0x000000ff001e7207 */ /* 0x000fe20000800000 */
[----:B------:R-:W-:Y:S10]  /*8850*/  @P2 BRA `(.L_x_147) ;  /* 0xffffffcc00d42947 */ /* 0x000ff4000383ffff */
[----:B------:R-:W-:-:S09]  /*8860*/  UISETP.NE.AND UP0, UPT, UR50, URZ, UPT ;  /* 0x000000ff3200728c */ /* 0x000fd2000bf05270 */
[----:B------:R-:W-:Y:S05]  /*8870*/  BRA.U !UP0, `(.L_x_148) ;  /* 0x0000000108487547 */ /* 0x000fea000b800000 */
[----:B------:R-:W1:Y:S02]  /*8880*/  LDCU.64 UR4, c[0x0][0x890] ;  /* 0x00011200ff0477ac */ /* 0x000e640008000a00 */
[----:B-1----:R-:W-:-:S04]  /*8890*/  UISETP.NE.U32.AND UP0, UPT, UR4, URZ, UPT ;  /* 0x000000ff0400728c */ /* 0x002fc8000bf05070 */
[----:B------:R-:W-:-:S09]  /*88a0*/  UISETP.NE.AND.EX UP0, UPT, UR5, URZ, UPT, UP0 ;  /* 0x000000ff0500728c */ /* 0x000fd2000bf05300 */
[----:B------:R-:W-:Y:S05]  /*88b0*/  BRA.U UP0, `(.L_x_149) ;  /* 0x00000001000c7547 */ /* 0x000fea000b800000 */
[----:B------:R-:W-:-:S13]  /*88c0*/  FSETP.NEU.AND P0, PT, R35, RZ, PT ;  /* 0x000000ff2300720b */ /* 0x000fda0003f0d000 */
[----:B------:R-:W-:Y:S05]  /*88d0*/  @!P0 EXIT ;  /* 0x000000000000894d */ /* 0x000fea0003800000 */
[----:B------:R-:W-:Y:S05]  /*88e0*/  BRA `(.L_x_148) ;  /* 0x00000000002c7947 */ /* 0x000fea0003800000 */
.L_x_149:
[----:B------:R-:W-:Y:S01]  /*88f0*/  ISETP.NE.AND P0, PT, R75, RZ, PT ;  /* 0x000000ff4b00720c */ /* 0x000fe20003f05270 */
[----:B------:R-:W-:-:S12]  /*8900*/  BSSY.RECONVERGENT B0, `(.L_x_148) ;  /* 0x0000009000007945 */ /* 0x000fd80003800200 */
[----:B------:R-:W-:Y:S05]  /*8910*/  @P0 BRA `(.L_x_150) ;  /* 0x0000000000140947 */ /* 0x000fea0003800000 */
[----:B------:R-:W1:Y:S02]  /*8920*/  LDCU.64 UR4, c[0x0][0x888] ;  /* 0x00011100ff0477ac */ /* 0x000e640008000a00 */
[----:B-1----:R-:W-:-:S04]  /*8930*/  ISETP.NE.U32.AND P0, PT, RZ, UR4, PT ;  /* 0x00000004ff007c0c */ /* 0x002fc8000bf05070 */
[----:B------:R-:W-:-:S13]  /*8940*/  ISETP.NE.AND.EX P0, PT, RZ, UR5, PT, P0 ;  /* 0x00000005ff007c0c */ /* 0x000fda000bf05300 */
[----:B------:R-:W-:Y:S05]  /*8950*/  @!P0 EXIT ;  /* 0x000000000000894d */ /* 0x000fea0003800000 */
[----:B------:R-:W-:Y:S05]  /*8960*/  BRA `(.L_x_151) ;  /* 0x0000000000087947 */ /* 0x000fea0003800000 */
.L_x_150:
[----:B------:R-:W-:-:S13]  /*8970*/  FSETP.NEU.AND P0, PT, R35, RZ, PT ;  /* 0x000000ff2300720b */ /* 0x000fda0003f0d000 */
[----:B------:R-:W-:Y:S05]  /*8980*/  @!P0 EXIT ;  /* 0x000000000000894d */ /* 0x000fea0003800000 */
.L_x_151:
[----:B------:R-:W-:Y:S05]  /*8990*/  BSYNC.RECONVERGENT B0 ;  /* 0x0000000000007941 */ /* 0x000fea0003800200 */
.L_x_148:
[----:B------:R-:W-:Y:S01]  /*89a0*/  ULEA UR4, UR51, UR48, 0x3 ;  /* 0x0000003033047291 */ /* 0x000fe2000f8e18ff */
[----:B------:R-:W-:-:S04]  /*89b0*/  DEPBAR.LE SB0, 0x0 ;  /* 0x000080000000791a */ /* 0x000fc80000000000 */
[----:B------:R-:W-:-:S04]  /*89c0*/  UIADD3 UR4, UPT, UPT, UR4, 0x90, URZ ;  /* 0x0000009004047890 */ /* 0x000fc8000fffe0ff */
[----:B------:R-:W-:-:S09]  /*89d0*/  UPRMT UR4, UR37, 0x654, UR4 ;  /* 0x0000065425047896 */ /* 0x000fd20008000004 */
[----:B------:R-:W-:Y:S01]  /*89e0*/  SYNCS.ARRIVE.TRANS64.RED.A1T0 RZ, [UR4], RZ ;  /* 0x000000ffffff79a7 */ /* 0x000fe20008100404 */
[----:B------:R-:W-:Y:S05]  /*89f0*/  EXIT ;  /* 0x000000000000794d */ /* 0x000fea0003800000 */
.L_x_24:
[----:B--2---:R2:W4:Y:S02]  /*8a00*/  SYNCS.PHASECHK.TRANS64.TRYWAIT P0, [R3+URZ+0x130], R2 ;  /* 0x00013002030075a7 */ /* 0x00452400080011ff */
[----:B----4-:R-:W-:Y:S05]  /*8a10*/  @!P0 NANOSLEEP.SYNCS 0x989680 ;  /* 0x009896800000895d */ /* 0x010fea0003900000 */
[----:B------:R-:W4:Y:S02]  /*8a20*/  @!P0 SYNCS.PHASECHK.TRANS64 P0, [R3+URZ+0x130], R2 ;  /* 0x00013002030085a7 */ /* 0x000f2400080010ff */
[----:B----4-:R-:W-:Y:S05]  /*8a30*/  @!P0 BRA `(.L_x_24) ;  /* 0xfffffffc00f08947 */ /* 0x010fea000383ffff */
[----:B------:R-:W-:Y:S05]  /*8a40*/  BRA `(.L_x_152) ;  /* 0xffffff8c00887947 */ /* 0x000fea000383ffff */
.L_x_27:
[----:B-1----:R-:W-:-:S07]  /*8a50*/  MOV R2, UR33 ;  /* 0x0000002100027c02 */ /* 0x002fce0008000f00 */
.L_x_153:
[----:B-1----:R1:W2:Y:S02]  /*8a60*/  SYNCS.PHASECHK.TRANS64.TRYWAIT P0, [R2+URZ+0x38], R5 ;  /* 0x00003805020075a7 */ /* 0x0022a400080011ff */
[----:B--2---:R-:W-:Y:S05]  /*8a70*/  @!P0 NANOSLEEP.SYNCS 0x989680 ;  /* 0x009896800000895d */ /* 0x004fea0003900000 */
[----:B------:R-:W2:Y:S02]  /*8a80*/  @!P0 SYNCS.PHASECHK.TRANS64 P0, [R2+URZ+0x38], R5 ;  /* 0x00003805020085a7 */ /* 0x000ea400080010ff */
[----:B--2---:R-:W-:Y:S05]  /*8a90*/  @!P0 BRA `(.L_x_153) ;  /* 0xfffffffc00f08947 */ /* 0x004fea000383ffff */
[----:B------:R-:W-:Y:S05]  /*8aa0*/  BRA `(.L_x_26) ;  /* 0xffffff8c00ec7947 */ /* 0x000fea000383ffff */
.L_x_34:
[----:B-1----:R-:W-:-:S07]  /*8ab0*/  MOV R2, UR17 ;  /* 0x0000001100027c02 */ /* 0x002fce0008000f00 */
.L_x_154:
[----:B-1----:R1:W2:Y:S02]  /*8ac0*/  SYNCS.PHASECHK.TRANS64.TRYWAIT P0, [R2+URZ+0x38], R5 ;  /* 0x00003805020075a7 */ /* 0x0022a400080011ff */
[----:B--2---:R-:W-:Y:S05]  /*8ad0*/  @!P0 NANOSLEEP.SYNCS 0x989680 ;  /* 0x009896800000895d */ /* 0x004fea0003900000 */
[----:B------:R-:W2:Y:S02]  /*8ae0*/  @!P0 SYNCS.PHASECHK.TRANS64 P0, [R2+URZ+0x38], R5 ;  /* 0x00003805020085a7 */ /* 0x000ea400080010ff */
[----:B--2---:R-:W-:Y:S05]  /*8af0*/  @!P0 BRA `(.L_x_154) ;  /* 0xfffffffc00f08947 */ /* 0x004fea000383ffff */
[----:B------:R-:W-:Y:S05]  /*8b00*/  BRA `(.L_x_33) ;  /* 0xffffff9000a47947 */ /* 0x000fea000383ffff */
.L_x_39:
[----:B-1----:R1:W2:Y:S02]  /*8b10*/  SYNCS.PHASECHK.TRANS64.TRYWAIT P0, [R2+URZ+0xc0], R3 ;  /* 0x0000c003020075a7 */ /* 0x0022a400080011ff */
[----:B--2---:R-:W-:Y:S05]  /*8b20*/  @!P0 NANOSLEEP.SYNCS 0x989680 ;  /* 0x009896800000895d */ /* 0x004fea0003900000 */
[----:B------:R-:W2:Y:S02]  /*8b30*/  @!P0 SYNCS.PHASECHK.TRANS64 P0, [R2+URZ+0xc0], R3 ;  /* 0x0000c003020085a7 */ /* 0x000ea400080010ff */
[----:B--2---:R-:W-:Y:S05]  /*8b40*/  @!P0 BRA `(.L_x_39) ;  /* 0xfffffffc00f08947 */ /* 0x004fea000383ffff */
[----:B------:R-:W-:Y:S05]  /*8b50*/  BRA `(.L_x_155) ;  /* 0xffffff9400447947 */ /* 0x000fea000383ffff */
.L_x_43:
[----:B---3--:R-:W-:-:S07]  /*8b60*/  MOV R0, UR4 ;  /* 0x0000000400007c02 */ /* 0x008fce0008000f00 */
.L_x_156:
[----:B-1----:R1:W2:Y:S02]  /*8b70*/  SYNCS.PHASECHK.TRANS64.TRYWAIT P0, [R0+URZ], R3 ;  /* 0x00000003000075a7 */ /* 0x0022a400080011ff */
[----:B--2---:R-:W-:Y:S05]  /*8b80*/  @!P0 NANOSLEEP.SYNCS 0x989680 ;  /* 0x009896800000895d */ /* 0x004fea0003900000 */
[----:B------:R-:W2:Y:S02]  /*8b90*/  @!P0 SYNCS.PHASECHK.TRANS64 P0, [R0+URZ], R3 ;  /* 0x00000003000085a7 */ /* 0x000ea400080010ff */
[----:B--2---:R-:W-:Y:S05]  /*8ba0*/  @!P0 BRA `(.L_x_156) ;  /* 0xfffffffc00f08947 */ /* 0x004fea000383ffff */
[----:B------:R-:W-:Y:S05]  /*8bb0*/  BRA `(.L_x_157) ;  /* 0xffffff9800b47947 */ /* 0x000fea000383ffff */
.L_x_44:
[----:B---3--:R-:W-:-:S07]  /*8bc0*/  MOV R0, UR4 ;  /* 0x0000000400007c02 */ /* 0x008fce0008000f00 */
.L_x_158:
[----:B-1----:R1:W2:Y:S02]  /*8bd0*/  SYNCS.PHASECHK.TRANS64.TRYWAIT P0, [R0+URZ], R3 ;  /* 0x00000003000075a7 */ /* 0x0022a400080011ff */
[----:B--2---:R-:W-:Y:S05]  /*8be0*/  @!P0 NANOSLEEP.SYNCS 0x989680 ;  /* 0x009896800000895d */ /* 0x004fea0003900000 */
[----:B------:R-:W2:Y:S02]  /*8bf0*/  @!P0 SYNCS.PHASECHK.TRANS64 P0, [R0+URZ], R3 ;  /* 0x00000003000085a7 */ /* 0x000ea400080010ff */
[----:B--2---:R-:W-:Y:S05]  /*8c00*/  @!P0 BRA `(.L_x_158) ;  /* 0xfffffffc00f08947 */ /* 0x004fea000383ffff */
[----:B------:R-:W-:Y:S05]  /*8c10*/  BRA `(.L_x_159) ;  /* 0xffffff9800c07947 */ /* 0x000fea000383ffff */
.L_x_45:
[----:B---3--:R-:W-:-:S07]  /*8c20*/  MOV R0, UR4 ;  /* 0x0000000400007c02 */ /* 0x008fce0008000f00 */
.L_x_160:
[----:B-1----:R1:W2:Y:S02]  /*8c30*/  SYNCS.PHASECHK.TRANS64.TRYWAIT P0, [R0+URZ], R3 ;  /* 0x00000003000075a7 */ /* 0x0022a400080011ff */
[----:B--2---:R-:W-:Y:S05]  /*8c40*/  @!P0 NANOSLEEP.SYNCS 0x989680 ;  /* 0x009896800000895d */ /* 0x004fea0003900000 */
[----:B------:R-:W2:Y:S02]  /*8c50*/  @!P0 SYNCS.PHASECHK.TRANS64 P0, [R0+URZ], R3 ;  /* 0x00000003000085a7 */ /* 0x000ea400080010ff */
[----:B--2---:R-:W-:Y:S05]  /*8c60*/  @!P0 BRA `(.L_x_160) ;  /* 0xfffffffc00f08947 */ /* 0x004fea000383ffff */
[----:B------:R-:W-:Y:S05]  /*8c70*/  BRA `(.L_x_161) ;  /* 0xffffff9800cc7947 */ /* 0x000fea000383ffff */
.L_x_46:
[----:B---3--:R-:W-:-:S07]  /*8c80*/  MOV R0, UR4 ;  /* 0x0000000400007c02 */ /* 0x008fce0008000f00 */
.L_x_162:
[----:B-1----:R1:W2:Y:S02]  /*8c90*/  SYNCS.PHASECHK.TRANS64.TRYWAIT P0, [R0+URZ], R3 ;  /* 0x00000003000075a7 */ /* 0x0022a400080011ff */
[----:B--2---:R-:W-:Y:S05]  /*8ca0*/  @!P0 NANOSLEEP.SYNCS 0x989680 ;  /* 0x009896800000895d */ /* 0x004fea0003900000 */
[----:B------:R-:W2:Y:S02]  /*8cb0*/  @!P0 SYNCS.PHASECHK.TRANS64 P0, [R0+URZ], R3 ;  /* 0x00000003000085a7 */ /* 0x000ea400080010ff */
[----:B--2---:R-:W-:Y:S05]  /*8cc0*/  @!P0 BRA `(.L_x_162) ;  /* 0xfffffffc00f08947 */ /* 0x004fea000383ffff */
[----:B------:R-:W-:Y:S05]  /*8cd0*/  BRA `(.L_x_163) ;  /* 0xffffff9800d87947 */ /* 0x000fea000383ffff */
.L_x_47:
[----:B---3--:R-:W-:-:S07]  /*8ce0*/  MOV R0, UR4 ;  /* 0x0000000400007c02 */ /* 0x008fce0008000f00 */
.L_x_164:
[----:B-1----:R1:W2:Y:S02]  /*8cf0*/  SYNCS.PHASECHK.TRANS64.TRYWAIT P0, [R0+URZ], R3 ;  /* 0x00000003000075a7 */ /* 0x0022a400080011ff */
[----:B--2---:R-:W-:Y:S05]  /*8d00*/  @!P0 NANOSLEEP.SYNCS 0x989680 ;  /* 0x009896800000895d */ /* 0x004fea0003900000 */
[----:B------:R-:W2:Y:S02]  /*8d10*/  @!P0 SYNCS.PHASECHK.TRANS64 P0, [R0+URZ], R3 ;  /* 0x00000003000085a7 */ /* 0x000ea400080010ff */
[----:B--2---:R-:W-:Y:S05]  /*8d20*/  @!P0 BRA `(.L_x_164) ;  /* 0xfffffffc00f08947 */ /* 0x004fea000383ffff */
[----:B------:R-:W-:Y:S05]  /*8d30*/  BRA `(.L_x_165) ;  /* 0xffffff9800e47947 */ /* 0x000fea000383ffff */
.L_x_48:
[----:B---3--:R-:W-:-:S07]  /*8d40*/  MOV R0, UR4 ;  /* 0x0000000400007c02 */ /* 0x008fce0008000f00 */
.L_x_166:
[----:B-1----:R1:W2:Y:S02]  /*8d50*/  SYNCS.PHASECHK.TRANS64.TRYWAIT P0, [R0+URZ], R3 ;  /* 0x00000003000075a7 */ /* 0x0022a400080011ff */
[----:B--2---:R-:W-:Y:S05]  /*8d60*/  @!P0 NANOSLEEP.SYNCS 0x989680 ;  /* 0x009896800000895d */ /* 0x004fea0003900000 */
[----:B------:R-:W2:Y:S02]  /*8d70*/  @!P0 SYNCS.PHASECHK.TRANS64 P0, [R0+URZ], R3 ;  /* 0x00000003000085a7 */ /* 0x000ea400080010ff */
[----:B--2---:R-:W-:Y:S05]  /*8d80*/  @!P0 BRA `(.L_x_166) ;  /* 0xfffffffc00f08947 */ /* 0x004fea000383ffff */
[----:B------:R-:W-:Y:S05]  /*8d90*/  BRA `(.L_x_167) ;  /* 0xffffff9800f07947 */ /* 0x000fea000383ffff */
.L_x_51:
[----:B-1----:R1:W2:Y:S02]  /*8da0*/  SYNCS.PHASECHK.TRANS64.TRYWAIT P0, [R0+URZ+0x120], R5 ;  /* 0x00012005000075a7 */ /* 0x0022a400080011ff */
[----:B--2---:R-:W-:Y:S05]  /*8db0*/  @!P0 NANOSLEEP.SYNCS 0x989680 ;  /* 0x009896800000895d */ /* 0x004fea0003900000 */
[----:B------:R-:W2:Y:S02]  /*8dc0*/  @!P0 SYNCS.PHASECHK.TRANS64 P0, [R0+URZ+0x120], R5 ;  /* 0x00012005000085a7 */ /* 0x000ea400080010ff */
[----:B--2---:R-:W-:Y:S05]  /*8dd0*/  @!P0 BRA `(.L_x_51) ;  /* 0xfffffffc00f08947 */ /* 0x004fea000383ffff */
[----:B------:R-:W-:Y:S05]  /*8de0*/  BRA `(.L_x_168) ;  /* 0xffffff9c00507947 */ /* 0x000fea000383ffff */
.L_x_52:
[----:B------:R-:W-:-:S07]  /*8df0*/  MOV R0, UR5 ;  /* 0x0000000500007c02 */ /* 0x000fce0008000f00 */
.L_x_169:
[----:B-1----:R1:W2:Y:S02]  /*8e00*/  SYNCS.PHASECHK.TRANS64.TRYWAIT P0, [R0+URZ+0xd0], R7 ;  /* 0x0000d007000075a7 */ /* 0x0022a400080011ff */
[----:B--2---:R-:W-:Y:S05]  /*8e10*/  @!P0 NANOSLEEP.SYNCS 0x989680 ;  /* 0x009896800000895d */ /* 0x004fea0003900000 */
[----:B------:R-:W2:Y:S02]  /*8e20*/  @!P0 SYNCS.PHASECHK.TRANS64 P0, [R0+URZ+0xd0], R7 ;  /* 0x0000d007000085a7 */ /* 0x000ea400080010ff */
[----:B--2---:R-:W-:Y:S05]  /*8e30*/  @!P0 BRA `(.L_x_169) ;  /* 0xfffffffc00f08947 */ /* 0x004fea000383ffff */
[----:B------:R-:W-:Y:S05]  /*8e40*/  BRA `(.L_x_170) ;  /* 0xffffff9c00607947 */ /* 0x000fea000383ffff */
.L_x_53:
[----:B-1----:R1:W2:Y:S02]  /*8e50*/  SYNCS.PHASECHK.TRANS64.TRYWAIT P1, [R0+URZ+0xc0], R5 ;  /* 0x0000c005000075a7 */ /* 0x0022a400080211ff */
[----:B--2---:R-:W-:Y:S05]  /*8e60*/  @!P1 NANOSLEEP.SYNCS 0x989680 ;  /* 0x009896800000995d */ /* 0x004fea0003900000 */
[----:B------:R-:W2:Y:S02]  /*8e70*/  @!P1 SYNCS.PHASECHK.TRANS64 P1, [R0+URZ+0xc0], R5 ;  /* 0x0000c005000095a7 */ /* 0x000ea400080210ff */
[----:B--2---:R-:W-:Y:S05]  /*8e80*/  @!P1 BRA `(.L_x_53) ;  /* 0xfffffffc00f09947 */ /* 0x004fea000383ffff */
[----:B------:R-:W-:Y:S05]  /*8e90*/  BRA `(.L_x_171) ;  /* 0xffffff9c00907947 */ /* 0x000fea000383ffff */
.L_x_56:
[----:B------:R-:W-:-:S07]  /*8ea0*/  MOV R0, UR5 ;  /* 0x0000000500007c02 */ /* 0x000fce0008000f00 */
.L_x_172:
[----:B-1----:R1:W2:Y:S02]  /*8eb0*/  SYNCS.PHASECHK.TRANS64.TRYWAIT P0, [R0+URZ+0xd0], R3 ;  /* 0x0000d003000075a7 */ /* 0x0022a400080011ff */
[----:B--2---:R-:W-:Y:S05]  /*8ec0*/  @!P0 NANOSLEEP.SYNCS 0x989680 ;  /* 0x009896800000895d */ /* 0x004fea0003900000 */
[----:B------:R-:W2:Y:S02]  /*8ed0*/  @!P0 SYNCS.PHASECHK.TRANS64 P0, [R0+URZ+0xd0], R3 ;  /* 0x0000d003000085a7 */ /* 0x000ea400080010ff */
[----:B--2---:R-:W-:Y:S05]  /*8ee0*/  @!P0 BRA `(.L_x_172) ;  /* 0xfffffffc00f08947 */ /* 0x004fea000383ffff */
[----:B------:R-:W-:Y:S05]  /*8ef0*/  BRA `(.L_x_55) ;  /* 0xffffff9c00e47947 */ /* 0x000fea000383ffff */
.L_x_65:
[----:B-1----:R-:W-:-:S04]  /*8f00*/  MOV R4, UR6 ;  /* 0x0000000600047c02 */ /* 0x002fc80008000f00 */
[----:B------:R1:W2:Y:S03]  /*8f10*/  SYNCS.PHASECHK.TRANS64.TRYWAIT P0, [R4+URZ+0x8], R5 ;  /* 0x00000805040075a7 */ /* 0x0002a600080011ff */
[----:B--2---:R-:W-:Y:S05]  /*8f20*/  @!P0 NANOSLEEP.SYNCS 0x989680 ;  /* 0x009896800000895d */ /* 0x004fea0003900000 */
[----:B------:R-:W2:Y:S02]  /*8f30*/  @!P0 SYNCS.PHASECHK.TRANS64 P0, [R4+URZ+0x8], R5 ;  /* 0x00000805040085a7 */ /* 0x000ea400080010ff */
[----:B--2---:R-:W-:Y:S05]  /*8f40*/  @!P0 BRA `(.L_x_65) ;  /* 0xfffffffc00ec8947 */ /* 0x004fea000383ffff */
[----:B------:R-:W-:Y:S05]  /*8f50*/  BRA `(.L_x_64) ;  /* 0xffffffa000987947 */ /* 0x000fea000383ffff */
.L_x_67:
[----:B------:R-:W-:Y:S01]  /*8f60*/  BSSY B0, `(.L_x_173) ;  /* 0x0000006000007945 */ /* 0x000fe20003800000 */
[----:B------:R-:W-:-:S07]  /*8f70*/  MOV R15, 0xffffffff ;  /* 0xffffffff000f7802 */ /* 0x000fce0000000f00 */
[----:B-1---5:R-:W-:Y:S05]  /*8f80*/  WARPSYNC.COLLECTIVE R15, `(.L_x_174) ;  /* 0x000000000f0c7348 */ /* 0x022fea0003c00000 */
[----:B------:R-:W-:Y:S02]  /*8f90*/  ELECT P6, UR79, PT ;  /* 0x00000000004f782f */ /* 0x000fe400038c0000 */
[----:B------:R-:W-:Y:S01]  /*8fa0*/  MOV R14, UR79 ;  /* 0x0000004f000e7c02 */ /* 0x000fe20008000f00 */
[----:B-1---5:R-:W-:Y:S10]  /*8fb0*/  ENDCOLLECTIVE ;  /* 0x000000000000791b */ /* 0x022ff40003800000 */
.L_x_174:
[----:B------:R-:W-:Y:S05]  /*8fc0*/  BSYNC B0 ;  /* 0x0000000000007941 */ /* 0x000fea0003800000 */
.L_x_173:
[----:B------:R-:W-:Y:S05]  /*8fd0*/  BRA `(.L_x_175) ;  /* 0xffffffa000c87947 */ /* 0x000fea000383ffff */
.L_x_69:
[----:B-1----:R-:W-:-:S04]  /*8fe0*/  MOV R2, UR6 ;  /* 0x0000000600027c02 */ /* 0x002fc80008000f00 */
[----:B------:R1:W2:Y:S03]  /*8ff0*/  SYNCS.PHASECHK.TRANS64.TRYWAIT P0, [R2+URZ+0x8], R3 ;  /* 0x00000803020075a7 */ /* 0x0002a600080011ff */
[----:B--2---:R-:W-:Y:S05]  /*9000*/  @!P0 NANOSLEEP.SYNCS 0x989680 ;  /* 0x009896800000895d */ /* 0x004fea0003900000 */
[----:B------:R-:W2:Y:S02]  /*9010*/  @!P0 SYNCS.PHASECHK.TRANS64 P0, [R2+URZ+0x8], R3 ;  /* 0x00000803020085a7 */ /* 0x000ea400080010ff */
[----:B--2---:R-:W-:Y:S05]  /*9020*/  @!P0 BRA `(.L_x_69) ;  /* 0xfffffffc00ec8947 */ /* 0x004fea000383ffff */
[----:B------:R-:W-:Y:S05]  /*9030*/  BRA `(.L_x_68) ;  /* 0xffffffa000cc7947 */ /* 0x000fea000383ffff */
.L_x_70:
[----:B-1----:R1:W2:Y:S02]  /*9040*/  SYNCS.PHASECHK.TRANS64.TRYWAIT P0, [R0+URZ+0xc0], R5 ;  /* 0x0000c005000075a7 */ /* 0x0022a400080011ff */
[----:B--2---:R-:W-:Y:S05]  /*9050*/  @!P0 NANOSLEEP.SYNCS 0x989680 ;  /* 0x009896800000895d */ /* 0x004fea0003900000 */
[----:B------:R-:W2:Y:S02]  /*9060*/  @!P0 SYNCS.PHASECHK.TRANS64 P0, [R0+URZ+0xc0], R5 ;  /* 0x0000c005000085a7 */ /* 0x000ea400080010ff */
[----:B--2---:R-:W-:Y:S05]  /*9070*/  @!P0 BRA `(.L_x_70) ;  /* 0xfffffffc00f08947 */ /* 0x004fea000383ffff */
[----:B------:R-:W-:Y:S05]  /*9080*/  BRA `(.L_x_176) ;  /* 0xffffffa400b07947 */ /* 0x000fea000383ffff */
.L_x_72:
[----:B------:R-:W-:-:S07]  /*9090*/  MOV R0, UR9 ;  /* 0x0000000900007c02 */ /* 0x000fce0008000f00 */
.L_x_177:
[----:B-1----:R1:W2:Y:S02]  /*90a0*/  SYNCS.PHASECHK.TRANS64.TRYWAIT P0, [R0+URZ+0x100], R5 ;  /* 0x00010005000075a7 */ /* 0x0022a400080011ff */
[----:B--2---:R-:W-:Y:S05]  /*90b0*/  @!P0 NANOSLEEP.SYNCS 0x989680 ;  /* 0x009896800000895d */ /* 0x004fea0003900000 */
[----:B------:R-:W2:Y:S02]  /*90c0*/  @!P0 SYNCS.PHASECHK.TRANS64 P0, [R0+URZ+0x100], R5 ;  /* 0x00010005000085a7 */ /* 0x000ea400080010ff */
[----:B--2---:R-:W-:Y:S05]  /*90d0*/  @!P0 BRA `(.L_x_177) ;  /* 0xfffffffc00f08947 */ /* 0x004fea000383ffff */
[----:B------:R-:W-:Y:S05]  /*90e0*/  BRA `(.L_x_178) ;  /* 0xffffffa400fc7947 */ /* 0x000fea000383ffff */
.L_x_75:
[----:B------:R-:W-:Y:S07]  /*90f0*/  MOV R0, UR8 ;  /* 0x0000000800007c02 */ /* 0x000fee0008000f00 */
.L_x_179:
[----:B-1----:R1:W2:Y:S02]  /*9100*/  SYNCS.PHASECHK.TRANS64.TRYWAIT P0, [R0+URZ], R5 ;  /* 0x00000005000075a7 */ /* 0x0022a400080011ff */
[----:B--2---:R-:W-:Y:S05]  /*9110*/  @!P0 NANOSLEEP.SYNCS 0x989680 ;  /* 0x009896800000895d */ /* 0x004fea0003900000 */
[----:B------:R-:W2:Y:S02]  /*9120*/  @!P0 SYNCS.PHASECHK.TRANS64 P0, [R0+URZ], R5 ;  /* 0x00000005000085a7 */ /* 0x000ea400080010ff */
[----:B--2---:R-:W-:Y:S05]  /*9130*/  @!P0 BRA `(.L_x_179) ;  /* 0xfffffffc00f08947 */ /* 0x004fea000383ffff */
[----:B------:R-:W-:Y:S05]  /*9140*/  BRA `(.L_x_74) ;  /* 0xffffffa800107947 */ /* 0x000fea000383ffff */
.L_x_79:
[----:B-1----:R-:W-:-:S07]  /*9150*/  MOV R0, UR8 ;  /* 0x0000000800007c02 */ /* 0x002fce0008000f00 */
.L_x_180:
[----:B-1----:R1:W2:Y:S02]  /*9160*/  SYNCS.PHASECHK.TRANS64.TRYWAIT P0, [R0+URZ], R3 ;  /* 0x00000003000075a7 */ /* 0x0022a400080011ff */
[----:B--2---:R-:W-:Y:S05]  /*9170*/  @!P0 NANOSLEEP.SYNCS 0x989680 ;  /* 0x009896800000895d */ /* 0x004fea0003900000 */
[----:B------:R-:W2:Y:S02]  /*9180*/  @!P0 SYNCS.PHASECHK.TRANS64 P0, [R0+URZ], R3 ;  /* 0x00000003000085a7 */ /* 0x000ea400080010ff */
[----:B--2---:R-:W-:Y:S05]  /*9190*/  @!P0 BRA `(.L_x_180) ;  /* 0xfffffffc00f08947 */ /* 0x004fea000383ffff */
[----:B------:R-:W-:Y:S05]  /*91a0*/  BRA `(.L_x_181) ;  /* 0xffffffac00047947 */ /* 0x000fea000383ffff */
.L_x_80:
[----:B------:R-:W-:-:S07]  /*91b0*/  MOV R0, UR8 ;  /* 0x0000000800007c02 */ /* 0x000fce0008000f00 */
.L_x_182:
[----:B-1----:R1:W2:Y:S02]  /*91c0*/  SYNCS.PHASECHK.TRANS64.TRYWAIT P0, [R0+URZ], R3 ;  /* 0x00000003000075a7 */ /* 0x0022a400080011ff */
[----:B--2---:R-:W-:Y:S05]  /*91d0*/  @!P0 NANOSLEEP.SYNCS 0x989680 ;  /* 0x009896800000895d */ /* 0x004fea0003900000 */
[----:B------:R-:W2:Y:S02]  /*91e0*/  @!P0 SYNCS.PHASECHK.TRANS64 P0, [R0+URZ], R3 ;  /* 0x00000003000085a7 */ /* 0x000ea400080010ff */
[----:B--2---:R-:W-:Y:S05]  /*91f0*/  @!P0 BRA `(.L_x_182) ;  /* 0xfffffffc00f08947 */ /* 0x004fea000383ffff */
[----:B------:R-:W-:Y:S05]  /*9200*/  BRA `(.L_x_183) ;  /* 0xffffffac00107947 */ /* 0x000fea000383ffff */
.L_x_81:
[----:B------:R-:W-:-:S07]  /*9210*/  MOV R0, UR8 ;  /* 0x0000000800007c02 */ /* 0x000fce0008000f00 */
.L_x_184:
[----:B-1----:R1:W2:Y:S02]  /*9220*/  SYNCS.PHASECHK.TRANS64.TRYWAIT P0, [R0+URZ], R3 ;  /* 0x00000003000075a7 */ /* 0x0022a400080011ff */
[----:B--2---:R-:W-:Y:S05]  /*9230*/  @!P0 NANOSLEEP.SYNCS 0x989680 ;  /* 0x009896800000895d */ /* 0x004fea0003900000 */
[----:B------:R-:W2:Y:S02]  /*9240*/  @!P0 SYNCS.PHASECHK.TRANS64 P0, [R0+URZ], R3 ;  /* 0x00000003000085a7 */ /* 0x000ea400080010ff */
[----:B--2---:R-:W-:Y:S05]  /*9250*/  @!P0 BRA `(.L_x_184) ;  /* 0xfffffffc00f08947 */ /* 0x004fea000383ffff */
[----:B------:R-:W-:Y:S05]  /*9260*/  BRA `(.L_x_185) ;  /* 0xffffffac001c7947 */ /* 0x000fea000383ffff */
.L_x_84:
[----:B------:R-:W-:-:S07]  /*9270*/  MOV R0, UR7 ;  /* 0x0000000700007c02 */ /* 0x000fce0008000f00 */
.L_x_186:
[----:B-1----:R1:W2:Y:S02]  /*9280*/  SYNCS.PHASECHK.TRANS64.TRYWAIT P1, [R0+URZ+0x140], R3 ;  /* 0x00014003000075a7 */ /* 0x0022a400080211ff */
[----:B--2---:R-:W-:Y:S05]  /*9290*/  @!P1 NANOSLEEP.SYNCS 0x989680 ;  /* 0x009896800000995d */ /* 0x004fea0003900000 */
[----:B------:R-:W2:Y:S02]  /*92a0*/  @!P1 SYNCS.PHASECHK.TRANS64 P1, [R0+URZ+0x140], R3 ;  /* 0x00014003000095a7 */ /* 0x000ea400080210ff */
[----:B--2---:R-:W-:Y:S05]  /*92b0*/  @!P1 BRA `(.L_x_186) ;  /* 0xfffffffc00f09947 */ /* 0x004fea000383ffff */
[----:B------:R-:W-:Y:S05]  /*92c0*/  BRA `(.L_x_187) ;  /* 0xffffffac00687947 */ /* 0x000fea000383ffff */
.L_x_89:
[----:B--2---:R2:W4:Y:S02]  /*92d0*/  SYNCS.PHASECHK.TRANS64.TRYWAIT P0, [R0+URZ+0xc0], R3 ;  /* 0x0000c003000075a7 */ /* 0x00452400080011ff */
[----:B----4-:R-:W-:Y:S05]  /*92e0*/  @!P0 NANOSLEEP.SYNCS 0x989680 ;  /* 0x009896800000895d */ /* 0x010fea0003900000 */
[----:B------:R-:W4:Y:S02]  /*92f0*/  @!P0 SYNCS.PHASECHK.TRANS64 P0, [R0+URZ+0xc0], R3 ;  /* 0x0000c003000085a7 */ /* 0x000f2400080010ff */
[----:B----4-:R-:W-:Y:S05]  /*9300*/  @!P0 BRA `(.L_x_89) ;  /* 0xfffffffc00f08947 */ /* 0x010fea000383ffff */
[----:B------:R-:W-:Y:S05]  /*9310*/  BRA `(.L_x_188) ;  /* 0xffffffb0007c7947 */ /* 0x000fea000383ffff */
.L_x_92:
[----:B------:R-:W-:Y:S07]  /*9320*/  MOV R0, UR7 ;  /* 0x0000000700007c02 */ /* 0x000fee0008000f00 */
.L_x_189:
[----:B--2---:R2:W4:Y:S02]  /*9330*/  SYNCS.PHASECHK.TRANS64.TRYWAIT P0, [R0+URZ+0xb8], R3 ;  /* 0x0000b803000075a7 */ /* 0x00452400080011ff */
[----:B----4-:R-:W-:Y:S05]  /*9340*/  @!P0 NANOSLEEP.SYNCS 0x989680 ;  /* 0x009896800000895d */ /* 0x010fea0003900000 */
[----:B------:R-:W4:Y:S02]  /*9350*/  @!P0 SYNCS.PHASECHK.TRANS64 P0, [R0+URZ+0xb8], R3 ;  /* 0x0000b803000085a7 */ /* 0x000f2400080010ff */
[----:B----4-:R-:W-:Y:S05]  /*9360*/  @!P0 BRA `(.L_x_189) ;  /* 0xfffffffc00f08947 */ /* 0x010fea000383ffff */
[----:B------:R-:W-:Y:S05]  /*9370*/  BRA `(.L_x_91) ;  /* 0xffffffb4005c7947 */ /* 0x000fea000383ffff */
.L_x_95:
[----:B------:R-:W-:Y:S07]  /*9380*/  MOV R3, UR7 ;  /* 0x0000000700037c02 */ /* 0x000fee0008000f00 */
.L_x_190:
[----:B-1----:R1:W2:Y:S02]  /*9390*/  SYNCS.PHASECHK.TRANS64.TRYWAIT P0, [R3+URZ+0x90], R12 ;  /* 0x0000900c030075a7 */ /* 0x0022a400080011ff */
[----:B--2---:R-:W-:Y:S05]  /*93a0*/  @!P0 NANOSLEEP.SYNCS 0x989680 ;  /* 0x009896800000895d */ /* 0x004fea0003900000 */
[----:B------:R-:W2:Y:S02]  /*93b0*/  @!P0 SYNCS.PHASECHK.TRANS64 P0, [R3+URZ+0x90], R12 ;  /* 0x0000900c030085a7 */ /* 0x000ea400080010ff */
[----:B--2---:R-:W-:Y:S05]  /*93c0*/  @!P0 BRA `(.L_x_190) ;  /* 0xfffffffc00f08947 */ /* 0x004fea000383ffff */
[----:B------:R-:W-:Y:S05]  /*93d0*/  BRA `(.L_x_191) ;  /* 0xffffffb400d47947 */ /* 0x000fea000383ffff */
.L_x_96:
[----:B-1----:R-:W-:Y:S07]  /*93e0*/  MOV R3, UR7 ;  /* 0x0000000700037c02 */ /* 0x002fee0008000f00 */
.L_x_192:
[----:B-1----:R1:W2:Y:S02]  /*93f0*/  SYNCS.PHASECHK.TRANS64.TRYWAIT P0, [R3+URZ+0x98], R12 ;  /* 0x0000980c030075a7 */ /* 0x0022a400080011ff */
[----:B--2---:R-:W-:Y:S05]  /*9400*/  @!P0 NANOSLEEP.SYNCS 0x989680 ;  /* 0x009896800000895d */ /* 0x004fea0003900000 */
[----:B------:R-:W2:Y:S02]  /*9410*/  @!P0 SYNCS.PHASECHK.TRANS64 P0, [R3+URZ+0x98], R12 ;  /* 0x0000980c030085a7 */ /* 0x000ea400080010ff */
[----:B--2---:R-:W-:Y:S05]  /*9420*/  @!P0 BRA `(.L_x_192) ;  /* 0xfffffffc00f08947 */ /* 0x004fea000383ffff */
[----:B------:R-:W-:Y:S05]  /*9430*/  BRA `(.L_x_193) ;  /* 0xffffffb800307947 */ /* 0x000fea000383ffff */
.L_x_97:
[----:B-1----:R-:W-:Y:S07]  /*9440*/  MOV R3, UR7 ;  /* 0x0000000700037c02 */ /* 0x002fee0008000f00 */
.L_x_194:
[----:B-1----:R1:W2:Y:S02]  /*9450*/  SYNCS.PHASECHK.TRANS64.TRYWAIT P0, [R3+URZ+0xa0], R12 ;  /* 0x0000a00c030075a7 */ /* 0x0022a400080011ff */
[----:B--2---:R-:W-:Y:S05]  /*9460*/  @!P0 NANOSLEEP.SYNCS 0x989680 ;  /* 0x009896800000895d */ /* 0x004fea0003900000 */
[----:B------:R-:W2:Y:S02]  /*9470*/  @!P0 SYNCS.PHASECHK.TRANS64 P0, [R3+URZ+0xa0], R12 ;  /* 0x0000a00c030085a7 */ /* 0x000ea400080010ff */
[----:B--2---:R-:W-:Y:S05]  /*9480*/  @!P0 BRA `(.L_x_194) ;  /* 0xfffffffc00f08947 */ /* 0x004fea000383ffff */
[----:B------:R-:W-:Y:S05]  /*9490*/  BRA `(.L_x_195) ;  /* 0xffffffb8008c7947 */ /* 0x000fea000383ffff */
.L_x_98:
[----:B------:R-:W-:Y:S07]  /*94a0*/  MOV R3, UR7 ;  /* 0x0000000700037c02 */ /* 0x000fee0008000f00 */
.L_x_196:
[----:B-1----:R1:W2:Y:S02]  /*94b0*/  SYNCS.PHASECHK.TRANS64.TRYWAIT P0, [R3+URZ+0xa8], R12 ;  /* 0x0000a80c030075a7 */ /* 0x0022a400080011ff */
[----:B--2---:R-:W-:Y:S05]  /*94c0*/  @!P0 NANOSLEEP.SYNCS 0x989680 ;  /* 0x009896800000895d */ /* 0x004fea0003900000 */
[----:B------:R-:W2:Y:S02]  /*94d0*/  @!P0 SYNCS.PHASECHK.TRANS64 P0, [R3+URZ+0xa8], R12 ;  /* 0x0000a80c030085a7 */ /* 0x000ea400080010ff */
[----:B--2---:R-:W-:Y:S05]  /*94e0*/  @!P0 BRA `(.L_x_196) ;  /* 0xfffffffc00f08947 */ /* 0x004fea000383ffff */
[----:B------:R-:W-:Y:S05]  /*94f0*/  BRA `(.L_x_197) ;  /* 0xffffffbc002c7947 */ /* 0x000fea000383ffff */
.L_x_100:
[----:B------:R-:W-:-:S07]  /*9500*/  MOV R0, UR7 ;  /* 0x0000000700007c02 */ /* 0x000fce0008000f00 */
.L_x_198:
[----:B-1----:R1:W4:Y:S02]  /*9510*/  SYNCS.PHASECHK.TRANS64.TRYWAIT P0, [R0+URZ+0x90], R3 ;  /* 0x00009003000075a7 */ /* 0x00232400080011ff */
[----:B----4-:R-:W-:Y:S05]  /*9520*/  @!P0 NANOSLEEP.SYNCS 0x989680 ;  /* 0x009896800000895d */ /* 0x010fea0003900000 */
[----:B------:R-:W4:Y:S02]  /*9530*/  @!P0 SYNCS.PHASECHK.TRANS64 P0, [R0+URZ+0x90], R3 ;  /* 0x00009003000085a7 */ /* 0x000f2400080010ff */
[----:B----4-:R-:W-:Y:S05]  /*9540*/  @!P0 BRA `(.L_x_198) ;  /* 0xfffffffc00f08947 */ /* 0x010fea000383ffff */
[----:B------:R-:W-:Y:S05]  /*9550*/  BRA `(.L_x_199) ;  /* 0xffffffbc00b47947 */ /* 0x000fea000383ffff */
.L_x_101:
[----:B-1----:R-:W-:-:S07]  /*9560*/  MOV R0, UR7 ;  /* 0x0000000700007c02 */ /* 0x002fce0008000f00 */
.L_x_200:
[----:B-1----:R1:W4:Y:S02]  /*9570*/  SYNCS.PHASECHK.TRANS64.TRYWAIT P0, [R0+URZ+0x98], R3 ;  /* 0x00009803000075a7 */ /* 0x00232400080011ff */
[----:B----4-:R-:W-:Y:S05]  /*9580*/  @!P0 NANOSLEEP.SYNCS 0x989680 ;  /* 0x009896800000895d */ /* 0x010fea0003900000 */
[----:B------:R-:W4:Y:S02]  /*9590*/  @!P0 SYNCS.PHASECHK.TRANS64 P0, [R0+URZ+0x98], R3 ;  /* 0x00009803000085a7 */ /* 0x000f2400080010ff */
[----:B----4-:R-:W-:Y:S05]  /*95a0*/  @!P0 BRA `(.L_x_200) ;  /* 0xfffffffc00f08947 */ /* 0x010fea000383ffff */
[----:B------:R-:W-:Y:S05]  /*95b0*/  BRA `(.L_x_201) ;  /* 0xffffffbc00a47947 */ /* 0x000fea000383ffff */
.L_x_102:
[----:B-1----:R-:W-:-:S07]  /*95c0*/  MOV R0, UR7 ;  /* 0x0000000700007c02 */ /* 0x002fce0008000f00 */
.L_x_202:
[----:B-1----:R1:W4:Y:S02]  /*95d0*/  SYNCS.PHASECHK.TRANS64.TRYWAIT P0, [R0+URZ+0xa0], R3 ;  /* 0x0000a003000075a7 */ /* 0x00232400080011ff */
[----:B----4-:R-:W-:Y:S05]  /*95e0*/  @!P0 NANOSLEEP.SYNCS 0x989680 ;  /* 0x009896800000895d */ /* 0x010fea0003900000 */
[----:B------:R-:W4:Y:S02]  /*95f0*/  @!P0 SYNCS.PHASECHK.TRANS64 P0, [R0+URZ+0xa0], R3 ;  /* 0x0000a003000085a7 */ /* 0x000f2400080010ff */
[----:B----4-:R-:W-:Y:S05]  /*9600*/  @!P0 BRA `(.L_x_202) ;  /* 0xfffffffc00f08947 */ /* 0x010fea000383ffff */
[----:B------:R-:W-:Y:S05]  /*9610*/  BRA `(.L_x_203) ;  /* 0xffffffbc00947947 */ /* 0x000fea000383ffff */
.L_x_104:
[----:B--2---:R2:W3:Y:S02]  /*9620*/  SYNCS.PHASECHK.TRANS64.TRYWAIT P0, [R0+URZ+0xc0], R3 ;  /* 0x0000c003000075a7 */ /* 0x0044e400080011ff */
[----:B---3--:R-:W-:Y:S05]  /*9630*/  @!P0 NANOSLEEP.SYNCS 0x989680 ;  /* 0x009896800000895d */ /* 0x008fea0003900000 */
[----:B------:R-:W3:Y:S02]  /*9640*/  @!P0 SYNCS.PHASECHK.TRANS64 P0, [R0+URZ+0xc0], R3 ;  /* 0x0000c003000085a7 */ /* 0x000ee400080010ff */
[----:B---3--:R-:W-:Y:S05]  /*9650*/  @!P0 BRA `(.L_x_104) ;  /* 0xfffffffc00f08947 */ /* 0x008fea000383ffff */
[----:B------:R-:W-:Y:S05]  /*9660*/  BRA `(.L_x_204) ;  /* 0xffffffc000647947 */ /* 0x000fea000383ffff */
.L_x_115:
[----:B-1----:R-:W-:Y:S04]  /*9670*/  MOV R0, UR48 ;  /* 0x0000003000007c02 */ /* 0x002fe80008000f00 */
[----:B------:R1:W3:Y:S03]  /*9680*/  SYNCS.PHASECHK.TRANS64.TRYWAIT P1, [R0+URZ+0x70], R5 ;  /* 0x00007005000075a7 */ /* 0x0002e600080211ff */
[----:B---3--:R-:W-:Y:S05]  /*9690*/  @!P1 NANOSLEEP.SYNCS 0x989680 ;  /* 0x009896800000995d */ /* 0x008fea0003900000 */
[----:B------:R-:W3:Y:S02]  /*96a0*/  @!P1 SYNCS.PHASECHK.TRANS64 P1, [R0+URZ+0x70], R5 ;  /* 0x00007005000095a7 */ /* 0x000ee400080210ff */
[----:B---3--:R-:W-:Y:S05]  /*96b0*/  @!P1 BRA `(.L_x_115) ;  /* 0xfffffffc00ec9947 */ /* 0x008fea000383ffff */
[----:B------:R-:W-:Y:S05]  /*96c0*/  BRA `(.L_x_114) ;  /* 0xffffffcc006c7947 */ /* 0x000fea000383ffff */
.L_x_117:
[----:B-1----:R1:W4:Y:S02]  /*96d0*/  SYNCS.PHASECHK.TRANS64.TRYWAIT P0, [R74+URZ+0xe0], R3 ;  /* 0x0000e0034a0075a7 */ /* 0x00232400080011ff */
[----:B----4-:R-:W-:Y:S05]  /*96e0*/  @!P0 NANOSLEEP.SYNCS 0x989680 ;  /* 0x009896800000895d */ /* 0x010fea0003900000 */
[----:B------:R-:W4:Y:S02]  /*96f0*/  @!P0 SYNCS.PHASECHK.TRANS64 P0, [R74+URZ+0xe0], R3 ;  /* 0x0000e0034a0085a7 */ /* 0x000f2400080010ff */
[----:B----4-:R-:W-:Y:S05]  /*9700*/  @!P0 BRA `(.L_x_117) ;  /* 0xfffffffc00f08947 */ /* 0x010fea000383ffff */
[----:B------:R-:W-:Y:S05]  /*9710*/  BRA `(.L_x_116) ;  /* 0xffffffcc008c7947 */ /* 0x000fea000383ffff */
.L_x_126:
[----:B--2---:R2:W3:Y:S02]  /*9720*/  SYNCS.PHASECHK.TRANS64.TRYWAIT P0, [R3+URZ+0x70], R0 ;  /* 0x00007000030075a7 */ /* 0x0044e400080011ff */
[----:B---3--:R-:W-:Y:S05]  /*9730*/  @!P0 NANOSLEEP.SYNCS 0x989680 ;  /* 0x009896800000895d */ /* 0x008fea0003900000 */
[----:B------:R-:W3:Y:S02]  /*9740*/  @!P0 SYNCS.PHASECHK.TRANS64 P0, [R3+URZ+0x70], R0 ;  /* 0x00007000030085a7 */ /* 0x000ee400080010ff */
[----:B---3--:R-:W-:Y:S05]  /*9750*/  @!P0 BRA `(.L_x_126) ;  /* 0xfffffffc00f08947 */ /* 0x008fea000383ffff */
[----:B------:R-:W-:Y:S05]  /*9760*/  BRA `(.L_x_125) ;  /* 0xffffffd400987947 */ /* 0x000fea000383ffff */
.L_x_134:
[----:B--2---:R2:W3:Y:S02]  /*9770*/  SYNCS.PHASECHK.TRANS64.TRYWAIT P0, [R83+URZ+0x70], R4 ;  /* 0x00007004530075a7 */ /* 0x0044e400080011ff */
[----:B---3--:R-:W-:Y:S05]  /*9780*/  @!P0 NANOSLEEP.SYNCS 0x989680 ;  /* 0x009896800000895d */ /* 0x008fea0003900000 */
[----:B------:R-:W3:Y:S02]  /*9790*/  @!P0 SYNCS.PHASECHK.TRANS64 P0, [R83+URZ+0x70], R4 ;  /* 0x00007004530085a7 */ /* 0x000ee400080010ff */
[----:B---3--:R-:W-:Y:S05]  /*97a0*/  @!P0 BRA `(.L_x_134) ;  /* 0xfffffffc00f08947 */ /* 0x008fea000383ffff */
[----:B------:R-:W-:Y:S05]  /*97b0*/  BRA `(.L_x_133) ;  /* 0xffffffdc00b47947 */ /* 0x000fea000383ffff */
.L_x_142:
[----:B--2---:R2:W3:Y:S02]  /*97c0*/  SYNCS.PHASECHK.TRANS64.TRYWAIT P0, [R88+URZ+0x70], R3 ;  /* 0x00007003580075a7 */ /* 0x0044e400080011ff */
[----:B---3--:R-:W-:Y:S05]  /*97d0*/  @!P0 NANOSLEEP.SYNCS 0x989680 ;  /* 0x009896800000895d */ /* 0x008fea0003900000 */
[----:B------:R-:W3:Y:S02]  /*97e0*/  @!P0 SYNCS.PHASECHK.TRANS64 P0, [R88+URZ+0x70], R3 ;  /* 0x00007003580085a7 */ /* 0x000ee400080010ff */
[----:B---3--:R-:W-:Y:S05]  /*97f0*/  @!P0 BRA `(.L_x_142) ;  /* 0xfffffffc00f08947 */ /* 0x008fea000383ffff */
[----:B------:R-:W-:Y:S05]  /*9800*/  BRA `(.L_x_141) ;  /* 0xffffffe400d07947 */ /* 0x000fea000383ffff */
        .weak           $__internal_0_$__cuda_sm10x_tcgen05_guardrail_trap_col_being_dealloced_not_returned_by_alloc
        .type           $__internal_0_$__cuda_sm10x_tcgen05_guardrail_trap_col_being_dealloced_not_returned_by_alloc,@function
        .size           $__internal_0_$__cuda_sm10x_tcgen05_guardrail_trap_col_being_dealloced_not_returned_by_alloc,($__internal_1_$__cuda_sm10x_tcgen05_guardrail_trap_phase_invalid_during_alloc - $__internal_0_$__cuda_sm10x_tcgen05_guardrail_trap_col_being_dealloced_not_returned_by_alloc)
$__internal_0_$__cuda_sm10x_tcgen05_guardrail_trap_col_being_dealloced_not_returned_by_alloc:
[----:B------:R-:W-:Y:S05]  /*9810*/  BPT.TRAP 0x1 ;  /* 0x000000040000795c */ /* 0x000fea0000300000 */
[----:B------:R-:W-:-:S04]  /*9820*/  HFMA2 R3, -RZ, RZ, 0, 0 ;  /* 0x00000000ff037431 */ /* 0x000fc800000001ff */
[----:B------:R-:W-:Y:S05]  /*9830*/  RET.REL.NODEC R2 `(_ZN7cutlass13device_kernelINS_4gemm6kernel13GemmUniversalIN4cute5tupleIJiiiiEEENS1_10collective13CollectiveMmaINS1_35MainloopSm100TmaUmmaWarpSpecializedILi7ELi2ELi4ENS5_IJNS4_1CILi2EEENSA_ILi1EEESC_EEEEENS5_IJNSA_ILi128EEESF_NSA_ILi64EEEEEENS_6half_tENS5_IJSC_llEEESI_SJ_NS4_8TiledMMAINS4_8MMA_AtomIJNS4_26SM100_MMA_F16BF16_2x1SM_SSISI_SI_fLi128ELi128ELNS4_4UMMA5MajorE1ELSO_1ELNSN_7ScaleInE0ELSP_0EEEEEENS4_6LayoutINS5_IJSC_SC_SC_EEENS5_IJNSA_ILi0EEESU_SU_EEEEENS5_IJNS4_10UnderscoreESX_SX_EEEEENS4_18SM100_TMA_2SM_LOADENS4_14ComposedLayoutINS4_7SwizzleILi3ELi4ELi3EEENS4_18smem_ptr_flag_bitsILi16EEENSS_INS5_IJSG_NSA_ILi8EEEEEENS5_IJSC_SG_EEEEEEEvNS4_8identityES10_S1A_vS1B_EENS_8epilogue10collective18CollectiveEpilogueINS1D_23Sm100TmaWarpSpecializedILi4ELi2ELi16ELb1ELb0EEEJNS5_IJSG_SF_SG_EEENS5_IJNSS_ISG_SC_EENSS_INS5_IJNSA_ILi16EEESB_EEES18_EEEEESI_NS5_IJlSC_lEEESI_S1O_NS1D_6fusion15FusionCallbacksIS1H_NS1P_17LinearCombinationISI_fSI_fLNS_15FloatRoundStyleE2EEES1I_S1N_JEEENS4_5SM1004TMEM4LOAD26SM100_TMEM_LOAD_32dp32b16xENS4_13SM90_TMA_LOADENS11_INS12_ILi1ELi4ELi3EEES15_NSS_INS5_IJS16_S1K_EEENS5_IJS1K_SC_EEEEEEENS4_39AutoVectorizingCopyWithAssumedAlignmentILi128EEENS4_14SM90_TMA_STOREES24_S26_S26_EEEvvEEEEvNT_6ParamsE) ;  /* 0xffffff6402f07950 */ /* 0x000fea0003c3ffff */
        .weak           $__internal_1_$__cuda_sm10x_tcgen05_guardrail_trap_phase_invalid_during_alloc
        .type           $__internal_1_$__cuda_sm10x_tcgen05_guardrail_trap_phase_invalid_during_alloc,@function
        .size           $__internal_1_$__cuda_sm10x_tcgen05_guardrail_trap_phase_invalid_during_alloc,($__internal_2_$__cuda_sm10x_tcgen05_guardrail_trap_unallocated_columns_being_dealloced - $__internal_1_$__cuda_sm10x_tcgen05_guardrail_trap_phase_invalid_during_alloc)
$__internal_1_$__cuda_sm10x_tcgen05_guardrail_trap_phase_invalid_during_alloc:
[----:B------:R-:W-:Y:S05]  /*9840*/  BPT.TRAP 0x1 ;  /* 0x000000040000795c */ /* 0x000fea0000300000 */
[----:B------:R-:W-:-:S04]  /*9850*/  MOV R3, 0x0 ;  /* 0x0000000000037802 */ /* 0x000fc80000000f00 */
[----:B------:R-:W-:Y:S05]  /*9860*/  RET.REL.NODEC R2 `(_ZN7cutlass13device_kernelINS_4gemm6kernel13GemmUniversalIN4cute5tupleIJiiiiEEENS1_10collective13CollectiveMmaINS1_35MainloopSm100TmaUmmaWarpSpecializedILi7ELi2ELi4ENS5_IJNS4_1CILi2EEENSA_ILi1EEESC_EEEEENS5_IJNSA_ILi128EEESF_NSA_ILi64EEEEEENS_6half_tENS5_IJSC_llEEESI_SJ_NS4_8TiledMMAINS4_8MMA_AtomIJNS4_26SM100_MMA_F16BF16_2x1SM_SSISI_SI_fLi128ELi128ELNS4_4UMMA5MajorE1ELSO_1ELNSN_7ScaleInE0ELSP_0EEEEEENS4_6LayoutINS5_IJSC_SC_SC_EEENS5_IJNSA_ILi0EEESU_SU_EEEEENS5_IJNS4_10UnderscoreESX_SX_EEEEENS4_18SM100_TMA_2SM_LOADENS4_14ComposedLayoutINS4_7SwizzleILi3ELi4ELi3EEENS4_18smem_ptr_flag_bitsILi16EEENSS_INS5_IJSG_NSA_ILi8EEEEEENS5_IJSC_SG_EEEEEEEvNS4_8identityES10_S1A_vS1B_EENS_8epilogue10collective18CollectiveEpilogueINS1D_23Sm100TmaWarpSpecializedILi4ELi2ELi16ELb1ELb0EEEJNS5_IJSG_SF_SG_EEENS5_IJNSS_ISG_SC_EENSS_INS5_IJNSA_ILi16EEESB_EEES18_EEEEESI_NS5_IJlSC_lEEESI_S1O_NS1D_6fusion15FusionCallbacksIS1H_NS1P_17LinearCombinationISI_fSI_fLNS_15FloatRoundStyleE2EEES1I_S1N_JEEENS4_5SM1004TMEM4LOAD26SM100_TMEM_LOAD_32dp32b16xENS4_13SM90_TMA_LOADENS11_INS12_ILi1ELi4ELi3EEES15_NSS_INS5_IJS16_S1K_EEENS5_IJS1K_SC_EEEEEEENS4_39AutoVectorizingCopyWithAssumedAlignmentILi128EEENS4_14SM90_TMA_STOREES24_S26_S26_EEEvvEEEEvNT_6ParamsE) ;  /* 0xffffff6402e47950 */ /* 0x000fea0003c3ffff */
        .weak           $__internal_2_$__cuda_sm10x_tcgen05_guardrail_trap_unallocated_columns_being_dealloced
        .type           $__internal_2_$__cuda_sm10x_tcgen05_guardrail_trap_unallocated_columns_being_dealloced,@function
        .size           $__internal_2_$__cuda_sm10x_tcgen05_guardrail_trap_unallocated_columns_being_dealloced,(.L_x_206 - $__internal_2_$__cuda_sm10x_tcgen05_guardrail_trap_unallocated_columns_being_dealloced)
$__internal_2_$__cuda_sm10x_tcgen05_guardrail_trap_unallocated_columns_being_dealloced:
[----:B------:R-:W-:Y:S05]  /*9870*/  BPT.TRAP 0x1 ;  /* 0x000000040000795c */ /* 0x000fea0000300000 */
[----:B------:R-:W-:-:S04]  /*9880*/  HFMA2 R3, -RZ, RZ, 0, 0 ;  /* 0x00000000ff037431 */ /* 0x000fc800000001ff */
[----:B------:R-:W-:Y:S05]  /*9890*/  RET.REL.NODEC R2 `(_ZN7cutlass13device_kernelINS_4gemm6kernel13GemmUniversalIN4cute5tupleIJiiiiEEENS1_10collective13CollectiveMmaINS1_35MainloopSm100TmaUmmaWarpSpecializedILi7ELi2ELi4ENS5_IJNS4_1CILi2EEENSA_ILi1EEESC_EEEEENS5_IJNSA_ILi128EEESF_NSA_ILi64EEEEEENS_6half_tENS5_IJSC_llEEESI_SJ_NS4_8TiledMMAINS4_8MMA_AtomIJNS4_26SM100_MMA_F16BF16_2x1SM_SSISI_SI_fLi128ELi128ELNS4_4UMMA5MajorE1ELSO_1ELNSN_7ScaleInE0ELSP_0EEEEEENS4_6LayoutINS5_IJSC_SC_SC_EEENS5_IJNSA_ILi0EEESU_SU_EEEEENS5_IJNS4_10UnderscoreESX_SX_EEEEENS4_18SM100_TMA_2SM_LOADENS4_14ComposedLayoutINS4_7SwizzleILi3ELi4ELi3EEENS4_18smem_ptr_flag_bitsILi16EEENSS_INS5_IJSG_NSA_ILi8EEEEEENS5_IJSC_SG_EEEEEEEvNS4_8identityES10_S1A_vS1B_EENS_8epilogue10collective18CollectiveEpilogueINS1D_23Sm100TmaWarpSpecializedILi4ELi2ELi16ELb1ELb0EEEJNS5_IJSG_SF_SG_EEENS5_IJNSS_ISG_SC_EENSS_INS5_IJNSA_ILi16EEESB_EEES18_EEEEESI_NS5_IJlSC_lEEESI_S1O_NS1D_6fusion15FusionCallbacksIS1H_NS1P_17LinearCombinationISI_fSI_fLNS_15FloatRoundStyleE2EEES1I_S1N_JEEENS4_5SM1004TMEM4LOAD26SM100_TMEM_LOAD_32dp32b16xENS4_13SM90_TMA_LOADENS11_INS12_ILi1ELi4ELi3EEES15_NSS_INS5_IJS16_S1K_EEENS5_IJS1K_SC_EEEEEEENS4_39AutoVectorizingCopyWithAssumedAlignmentILi128EEENS4_14SM90_TMA_STOREES24_S26_S26_EEEvvEEEEvNT_6ParamsE) ;  /* 0xffffff6402d87950 */ /* 0x000fea0003c3ffff */
.L_x_205:
[----:B------:R-:W-:-:S00]  /*98a0*/  BRA `(.L_x_205) ;  /* 0xfffffffc00fc7947 */ /* 0x000fc0000383ffff */
[----:B------:R-:W-:-:S00]  /*98b0*/  NOP ;  /* 0x0000000000007918 */ /* 0x000fc00000000000 */
        /* <DEDUP_REMOVED lines=12> */
.L_x_206:


//--------------------- .nv.global.init           --------------------------
	.section	.nv.global.init,"aw",@progbits
.nv.global.init:
	.type		$str$27,@object
	.size		$str$27,($str$28 - $str$27)
$str$27:
        /*0000*/ 	.byte	0x28, 0x61, 0x64, 0x64, 0x72, 0x65, 0x73, 0x73, 0x20, 0x26, 0x20, 0x6d, 0x61, 0x73, 0x6b, 0x29
        /*0010*/ 	.byte	0x20, 0x3d, 0x3d, 0x20, 0x30, 0x00
	.type		$str$28,@object
	.size		$str$28,($str$26 - $str$28)
$str$28:
        /*0016*/ 	.byte	0x2f, 0x74, 0x6d, 0x70, 0x2f, 0x63, 0x75, 0x74, 0x6c, 0x61, 0x73, 0x73, 0x5f, 0x73, 0x77, 0x65
        /*0026*/ 	.byte	0x65, 0x70, 0x5f, 0x73, 0x72, 0x63, 0x2f, 0x69, 0x6e, 0x63, 0x6c, 0x75, 0x64, 0x65, 0x2f, 0x63
        /*0036*/ 	.byte	0x75, 0x74, 0x65, 0x2f, 0x70, 0x6f, 0x69, 0x6e, 0x74, 0x65, 0x72, 0x5f, 0x66, 0x6c, 0x61, 0x67
        /*0046*/ 	.byte	0x67, 0x65, 0x64, 0x2e, 0x68, 0x70, 0x70, 0x00
	.type		$str$26,@object
	.size		$str$26,($str$25 - $str$26)
$str$26:
        /*004e*/ 	.byte	0x2f, 0x74, 0x6d, 0x70, 0x2f, 0x63, 0x75, 0x74, 0x6c, 0x61, 0x73, 0x73, 0x5f, 0x73, 0x77, 0x65
        /*005e*/ 	.byte	0x65, 0x70, 0x5f, 0x73, 0x72, 0x63, 0x2f, 0x69, 0x6e, 0x63, 0x6c, 0x75, 0x64, 0x65, 0x2f, 0x63
        /*006e*/ 	.byte	0x75, 0x74, 0x65, 0x2f, 0x61, 0x74, 0x6f, 0x6d, 0x2f, 0x63, 0x6f, 0x70, 0x79, 0x5f, 0x74, 0x72
        /*007e*/ 	.byte	0x61, 0x69, 0x74, 0x73, 0x5f, 0x73, 0x6d, 0x31, 0x30, 0x30, 0x2e, 0x68, 0x70, 0x70, 0x00
	.type		$str$25,@object
	.size		$str$25,(__unnamed_1 - $str$25)
$str$25:
        /*008d*/ 	.byte	0x28, 0x28, 0x75, 0x69, 0x6e, 0x74, 0x33, 0x32, 0x5f, 0x74, 0x28, 0x74, 0x68, 0x72, 0x65, 0x61
        /*009d*/ 	.byte	0x64, 0x49, 0x64, 0x78, 0x2e, 0x78, 0x29, 0x20, 0x2f, 0x20, 0x33, 0x32, 0x29, 0x20, 0x25, 0x20
        /*00ad*/ 	.byte	0x34, 0x29, 0x20, 0x3d, 0x3d, 0x20, 0x28, 0x28, 0x28, 0x74, 0x6d, 0x65, 0x6d, 0x5f, 0x61, 0x64
        /*00bd*/ 	.byte	0x64, 0x72, 0x20, 0x3e, 0x3e, 0x20, 0x31, 0x36, 0x29, 0x20, 0x2f, 0x20, 0x33, 0x32, 0x29, 0x20
        /*00cd*/ 	.byte	0x25, 0x20, 0x34, 0x29, 0x00
	.type		__unnamed_1,@object
	.size		__unnamed_1,(__unnamed_2 - __unnamed_1)
__unnamed_1:
        /*00d2*/ 	.byte	0x61, 0x75, 0x74, 0x6f, 0x20, 0x63, 0x75, 0x74, 0x65, 0x3a, 0x3a, 0x61, 0x73, 0x5f, 0x70, 0x6f
        /* <DEDUP_REMOVED lines=24> */
        /*0262*/ 	.byte	0x34, 0x38, 0x3e, 0x3e, 0x3e, 0x3e, 0x5d, 0x00
	.type		__unnamed_2,@object
	.size		__unnamed_2,(.L_2 - __unnamed_2)
__unnamed_2:
        /* <DEDUP_REMOVED lines=40> */
        /*04ea*/ 	.byte	0x3a, 0x3a, 0x43, 0x3c, 0x30, 0x3e, 0x3e, 0x3e, 0x3e, 0x5d, 0x00
.L_2:


//--------------------- .nv.shared._ZN7cutlass13device_kernelINS_4gemm6kernel13GemmUniversalIN4cute5tupleIJiiiiEEENS1_10collective13CollectiveMmaINS1_35MainloopSm100TmaUmmaWarpSpecializedILi7ELi2ELi4ENS5_IJNS4_1CILi2EEENSA_ILi1EEESC_EEEEENS5_IJNSA_ILi128EEESF_NSA_ILi64EEEEEENS_6half_tENS5_IJSC_llEEESI_SJ_NS4_8TiledMMAINS4_8MMA_AtomIJNS4_26SM100_MMA_F16BF16_2x1SM_SSISI_SI_fLi128ELi128ELNS4_4UMMA5MajorE1ELSO_1ELNSN_7ScaleInE0ELSP_0EEEEEENS4_6LayoutINS5_IJSC_SC_SC_EEENS5_IJNSA_ILi0EEESU_SU_EEEEENS5_IJNS4_10UnderscoreESX_SX_EEEEENS4_18SM100_TMA_2SM_LOADENS4_14ComposedLayoutINS4_7SwizzleILi3ELi4ELi3EEENS4_18smem_ptr_flag_bitsILi16EEENSS_INS5_IJSG_NSA_ILi8EEEEEENS5_IJSC_SG_EEEEEEEvNS4_8identityES10_S1A_vS1B_EENS_8epilogue10collective18CollectiveEpilogueINS1D_23Sm100TmaWarpSpecializedILi4ELi2ELi16ELb1ELb0EEEJNS5_IJSG_SF_SG_EEENS5_IJNSS_ISG_SC_EENSS_INS5_IJNSA_ILi16EEESB_EEES18_EEEEESI_NS5_IJlSC_lEEESI_S1O_NS1D_6fusion15FusionCallbacksIS1H_NS1P_17LinearCombinationISI_fSI_fLNS_15FloatRoundStyleE2EEES1I_S1N_JEEENS4_5SM1004TMEM4LOAD26SM100_TMEM_LOAD_32dp32b16xENS4_13SM90_TMA_LOADENS11_INS12_ILi1ELi4ELi3EEES15_NSS_INS5_IJS16_S1K_EEENS5_IJS1K_SC_EEEEEEENS4_39AutoVectorizingCopyWithAssumedAlignmentILi128EEENS4_14SM90_TMA_STOREES24_S26_S26_EEEvvEEEEvNT_6ParamsE --------------------------
	.section	.nv.shared._ZN7cutlass13device_kernelINS_4gemm6kernel13GemmUniversalIN4cute5tupleIJiiiiEEENS1_10collective13CollectiveMmaINS1_35MainloopSm100TmaUmmaWarpSpecializedILi7ELi2ELi4ENS5_IJNS4_1CILi2EEENSA_ILi1EEESC_EEEEENS5_IJNSA_ILi128EEESF_NSA_ILi64EEEEEENS_6half_tENS5_IJSC_llEEESI_SJ_NS4_8TiledMMAINS4_8MMA_AtomIJNS4_26SM100_MMA_F16BF16_2x1SM_SSISI_SI_fLi128ELi128ELNS4_4UMMA5MajorE1ELSO_1ELNSN_7ScaleInE0ELSP_0EEEEEENS4_6LayoutINS5_IJSC_SC_SC_EEENS5_IJNSA_ILi0EEESU_SU_EEEEENS5_IJNS4_10UnderscoreESX_SX_EEEEENS4_18SM100_TMA_2SM_LOADENS4_14ComposedLayoutINS4_7SwizzleILi3ELi4ELi3EEENS4_18smem_ptr_flag_bitsILi16EEENSS_INS5_IJSG_NSA_ILi8EEEEEENS5_IJSC_SG_EEEEEEEvNS4_8identityES10_S1A_vS1B_EENS_8epilogue10collective18CollectiveEpilogueINS1D_23Sm100TmaWarpSpecializedILi4ELi2ELi16ELb1ELb0EEEJNS5_IJSG_SF_SG_EEENS5_IJNSS_ISG_SC_EENSS_INS5_IJNSA_ILi16EEESB_EEES18_EEEEESI_NS5_IJlSC_lEEESI_S1O_NS1D_6fusion15FusionCallbacksIS1H_NS1P_17LinearCombinationISI_fSI_fLNS_15FloatRoundStyleE2EEES1I_S1N_JEEENS4_5SM1004TMEM4LOAD26SM100_TMEM_LOAD_32dp32b16xENS4_13SM90_TMA_LOADENS11_INS12_ILi1ELi4ELi3EEES15_NSS_INS5_IJS16_S1K_EEENS5_IJS1K_SC_EEEEEEENS4_39AutoVectorizingCopyWithAssumedAlignmentILi128EEENS4_14SM90_TMA_STOREES24_S26_S26_EEEvvEEEEvNT_6ParamsE,"aw",@nobits
	.sectionflags	@""
	.align	16
	.zero		1024


//--------------------- .nv.shared.reserved.0     --------------------------
	.section	.nv.shared.reserved.0,"aw",@nobits
	.weak		__nv_reservedSMEM_offset_0_alias
	.size		__nv_reservedSMEM_offset_0_alias, 0, 64
	.other		__nv_reservedSMEM_offset_0_alias,@"STO_CUDA_RESERVED_SHARED STV_DEFAULT"
__nv_reservedSMEM_offset_0_alias:
	.zero		0
.nv.shared.reserved.0:
	.zero		64
	.weak		__nv_reservedSMEM_tcgen05_partition
	.type		__nv_reservedSMEM_tcgen05_partition,@object
	.size		__nv_reservedSMEM_tcgen05_partition,(.L_0 - __nv_reservedSMEM_tcgen05_partition)
__nv_reservedSMEM_tcgen05_partition:
	.zero		32
.L_0:


//--------------------- .nv.global                --------------------------
	.section	.nv.global,"aw",@nobits
.nv.global:
	.type		_ZN40_INTERNAL_5c6391b5_4_k_cu_3ccc0716_303274cute1_E,@object
	.size		_ZN40_INTERNAL_5c6391b5_4_k_cu_3ccc0716_303274cute1_E,(_ZN40_INTERNAL_5c6391b5_4_k_cu_3ccc0716_303274cuda3std3__45__cpo6cbeginE - _ZN40_INTERNAL_5c6391b5_4_k_cu_3ccc0716_303274cute1_E)
_ZN40_INTERNAL_5c6391b5_4_k_cu_3ccc0716_303274cute1_E:
	.zero		1
	.type		_ZN40_INTERNAL_5c6391b5_4_k_cu_3ccc0716_303274cuda3std3__45__cpo6cbeginE,@object
	.size		_ZN40_INTERNAL_5c6391b5_4_k_cu_3ccc0716_303274cuda3std3__45__cpo6cbeginE,(_ZN40_INTERNAL_5c6391b5_4_k_cu_3ccc0716_303274cuda3std3__48in_placeE - _ZN40_INTERNAL_5c6391b5_4_k_cu_3ccc0716_303274cuda3std3__45__cpo6cbeginE)
_ZN40_INTERNAL_5c6391b5_4_k_cu_3ccc0716_303274cuda3std3__45__cpo6cbeginE:
	.zero		1
	.type		_ZN40_INTERNAL_5c6391b5_4_k_cu_3ccc0716_303274cuda3std3__48in_placeE,@object
	.size		_ZN40_INTERNAL_5c6391b5_4_k_cu_3ccc0716_303274cuda3std3__48in_placeE,(_ZN40_INTERNAL_5c6391b5_4_k_cu_3ccc0716_303274cuda3std6ranges3__45__cpo9iter_moveE - _ZN40_INTERNAL_5c6391b5_4_k_cu_3ccc0716_303274cuda3std3__48in_placeE)
_ZN40_INTERNAL_5c6391b5_4_k_cu_3ccc0716_303274cuda3std3__48in_placeE:
	.zero		1
	.type		_ZN40_INTERNAL_5c6391b5_4_k_cu_3ccc0716_303274cuda3std6ranges3__45__cpo9iter_moveE,@object
	.size		_ZN40_INTERNAL_5c6391b5_4_k_cu_3ccc0716_303274cuda3std6ranges3__45__cpo9iter_moveE,(_ZN40_INTERNAL_5c6391b5_4_k_cu_3ccc0716_303274cuda3std3__45__cpo5beginE - _ZN40_INTERNAL_5c6391b5_4_k_cu_3ccc0716_303274cuda3std6ranges3__45__cpo9iter_moveE)
_ZN40_INTERNAL_5c6391b5_4_k_cu_3ccc0716_303274cuda3std6ranges3__45__cpo9iter_moveE:
	.zero		1
	.type		_ZN40_INTERNAL_5c6391b5_4_k_cu_3ccc0716_303274cuda3std3__45__cpo5beginE,@object
	.size		_ZN40_INTERNAL_5c6391b5_4_k_cu_3ccc0716_303274cuda3std3__45__cpo5beginE,(_ZN40_INTERNAL_5c6391b5_4_k_cu_3ccc0716_303274cuda3std3__442_GLOBAL__N__5c6391b5_4_k_cu_3ccc0716_303276ignoreE - _ZN40_INTERNAL_5c6391b5_4_k_cu_3ccc0716_303274cuda3std3__45__cpo5beginE)
_ZN40_INTERNAL_5c6391b5_4_k_cu_3ccc0716_303274cuda3std3__45__cpo5beginE:
	.zero		1
	.type		_ZN40_INTERNAL_5c6391b5_4_k_cu_3ccc0716_303274cuda3std3__442_GLOBAL__N__5c6391b5_4_k_cu_3ccc0716_303276ignoreE,@object
	.size		_ZN40_INTERNAL_5c6391b5_4_k_cu_3ccc0716_303274cuda3std3__442_GLOBAL__N__5c6391b5_4_k_cu_3ccc0716_303276ignoreE,(_ZN40_INTERNAL_5c6391b5_4_k_cu_3ccc0716_303274cute7productE - _ZN40_INTERNAL_5c6391b5_4_k_cu_3ccc0716_303274cuda3std3__442_GLOBAL__N__5c6391b5_4_k_cu_3ccc0716_303276ignoreE)
_ZN40_INTERNAL_5c6391b5_4_k_cu_3ccc0716_303274cuda3std3__442_GLOBAL__N__5c6391b5_4_k_cu_3ccc0716_303276ignoreE:
	.zero		1
	.type		_ZN40_INTERNAL_5c6391b5_4_k_cu_3ccc0716_303274cute7productE,@object
	.size		_ZN40_INTERNAL_5c6391b5_4_k_cu_3ccc0716_303274cute7productE,(_ZN40_INTERNAL_5c6391b5_4_k_cu_3ccc0716_303274cuda3std3__45__cpo3endE - _ZN40_INTERNAL_5c6391b5_4_k_cu_3ccc0716_303274cute7productE)
_ZN40_INTERNAL_5c6391b5_4_k_cu_3ccc0716_303274cute7productE:
	.zero		1
	.type		_ZN40_INTERNAL_5c6391b5_4_k_cu_3ccc0716_303274cuda3std3__45__cpo3endE,@object
	.size		_ZN40_INTERNAL_5c6391b5_4_k_cu_3ccc0716_303274cuda3std3__45__cpo3endE,(_ZN40_INTERNAL_5c6391b5_4_k_cu_3ccc0716_303274cuda3std3__419piecewise_constructE - _ZN40_INTERNAL_5c6391b5_4_k_cu_3ccc0716_303274cuda3std3__45__cpo3endE)
_ZN40_INTERNAL_5c6391b5_4_k_cu_3ccc0716_303274cuda3std3__45__cpo3endE:
	.zero		1
	.type		_ZN40_INTERNAL_5c6391b5_4_k_cu_3ccc0716_303274cuda3std3__419piecewise_constructE,@object
	.size		_ZN40_INTERNAL_5c6391b5_4_k_cu_3ccc0716_303274cuda3std3__419piecewise_constructE,(_ZN40_INTERNAL_5c6391b5_4_k_cu_3ccc0716_303274cuda3std3__45__cpo4cendE - _ZN40_INTERNAL_5c6391b5_4_k_cu_3ccc0716_303274cuda3std3__419piecewise_constructE)
_ZN40_INTERNAL_5c6391b5_4_k_cu_3ccc0716_303274cuda3std3__419piecewise_constructE:
	.zero		1
	.type		_ZN40_INTERNAL_5c6391b5_4_k_cu_3ccc0716_303274cuda3std3__45__cpo4cendE,@object
	.size		_ZN40_INTERNAL_5c6391b5_4_k_cu_3ccc0716_303274cuda3std3__45__cpo4cendE,(_ZN40_INTERNAL_5c6391b5_4_k_cu_3ccc0716_303274cuda3std6ranges3__45__cpo4swapE - _ZN40_INTERNAL_5c6391b5_4_k_cu_3ccc0716_303274cuda3std3__45__cpo4cendE)
_ZN40_INTERNAL_5c6391b5_4_k_cu_3ccc0716_303274cuda3std3__45__cpo4cendE:
	.zero		1
	.type		_ZN40_INTERNAL_5c6391b5_4_k_cu_3ccc0716_303274cuda3std6ranges3__45__cpo4swapE,@object
	.size		_ZN40_INTERNAL_5c6391b5_4_k_cu_3ccc0716_303274cuda3std6ranges3__45__cpo4swapE,(.L_10 - _ZN40_INTERNAL_5c6391b5_4_k_cu_3ccc0716_303274cuda3std6ranges3__45__cpo4swapE)
_ZN40_INTERNAL_5c6391b5_4_k_cu_3ccc0716_303274cuda3std6ranges3__45__cpo4swapE:
	.zero		1
.L_10:


//--------------------- .nv.constant0._ZN7cutlass13device_kernelINS_4gemm6kernel13GemmUniversalIN4cute5tupleIJiiiiEEENS1_10collective13CollectiveMmaINS1_35MainloopSm100TmaUmmaWarpSpecializedILi7ELi2ELi4ENS5_IJNS4_1CILi2EEENSA_ILi1EEESC_EEEEENS5_IJNSA_ILi128EEESF_NSA_ILi64EEEEEENS_6half_tENS5_IJSC_llEEESI_SJ_NS4_8TiledMMAINS4_8MMA_AtomIJNS4_26SM100_MMA_F16BF16_2x1SM_SSISI_SI_fLi128ELi128ELNS4_4UMMA5MajorE1ELSO_1ELNSN_7ScaleInE0ELSP_0EEEEEENS4_6LayoutINS5_IJSC_SC_SC_EEENS5_IJNSA_ILi0EEESU_SU_EEEEENS5_IJNS4_10UnderscoreESX_SX_EEEEENS4_18SM100_TMA_2SM_LOADENS4_14ComposedLayoutINS4_7SwizzleILi3ELi4ELi3EEENS4_18smem_ptr_flag_bitsILi16EEENSS_INS5_IJSG_NSA_ILi8EEEEEENS5_IJSC_SG_EEEEEEEvNS4_8identityES10_S1A_vS1B_EENS_8epilogue10collective18CollectiveEpilogueINS1D_23Sm100TmaWarpSpecializedILi4ELi2ELi16ELb1ELb0EEEJNS5_IJSG_SF_SG_EEENS5_IJNSS_ISG_SC_EENSS_INS5_IJNSA_ILi16EEESB_EEES18_EEEEESI_NS5_IJlSC_lEEESI_S1O_NS1D_6fusion15FusionCallbacksIS1H_NS1P_17LinearCombinationISI_fSI_fLNS_15FloatRoundStyleE2EEES1I_S1N_JEEENS4_5SM1004TMEM4LOAD26SM100_TMEM_LOAD_32dp32b16xENS4_13SM90_TMA_LOADENS11_INS12_ILi1ELi4ELi3EEES15_NSS_INS5_IJS16_S1K_EEENS5_IJS1K_SC_EEEEEEENS4_39AutoVectorizingCopyWithAssumedAlignmentILi128EEENS4_14SM90_TMA_STOREES24_S26_S26_EEEvvEEEEvNT_6ParamsE --------------------------
	.section	.nv.constant0._ZN7cutlass13device_kernelINS_4gemm6kernel13GemmUniversalIN4cute5tupleIJiiiiEEENS1_10collective13CollectiveMmaINS1_35MainloopSm100TmaUmmaWarpSpecializedILi7ELi2ELi4ENS5_IJNS4_1CILi2EEENSA_ILi1EEESC_EEEEENS5_IJNSA_ILi128EEESF_NSA_ILi64EEEEEENS_6half_tENS5_IJSC_llEEESI_SJ_NS4_8TiledMMAINS4_8MMA_AtomIJNS4_26SM100_MMA_F16BF16_2x1SM_SSISI_SI_fLi128ELi128ELNS4_4UMMA5MajorE1ELSO_1ELNSN_7ScaleInE0ELSP_0EEEEEENS4_6LayoutINS5_IJSC_SC_SC_EEENS5_IJNSA_ILi0EEESU_SU_EEEEENS5_IJNS4_10UnderscoreESX_SX_EEEEENS4_18SM100_TMA_2SM_LOADENS4_14ComposedLayoutINS4_7SwizzleILi3ELi4ELi3EEENS4_18smem_ptr_flag_bitsILi16EEENSS_INS5_IJSG_NSA_ILi8EEEEEENS5_IJSC_SG_EEEEEEEvNS4_8identityES10_S1A_vS1B_EENS_8epilogue10collective18CollectiveEpilogueINS1D_23Sm100TmaWarpSpecializedILi4ELi2ELi16ELb1ELb0EEEJNS5_IJSG_SF_SG_EEENS5_IJNSS_ISG_SC_EENSS_INS5_IJNSA_ILi16EEESB_EEES18_EEEEESI_NS5_IJlSC_lEEESI_S1O_NS1D_6fusion15FusionCallbacksIS1H_NS1P_17LinearCombinationISI_fSI_fLNS_15FloatRoundStyleE2EEES1I_S1N_JEEENS4_5SM1004TMEM4LOAD26SM100_TMEM_LOAD_32dp32b16xENS4_13SM90_TMA_LOADENS11_INS12_ILi1ELi4ELi3EEES15_NSS_INS5_IJS16_S1K_EEENS5_IJS1K_SC_EEEEEEENS4_39AutoVectorizingCopyWithAssumedAlignmentILi128EEENS4_14SM90_TMA_STOREES24_S26_S26_EEEvvEEEEvNT_6ParamsE,"a",@progbits
	.sectionflags	@""
	.align	4
.nv.constant0._ZN7cutlass13device_kernelINS_4gemm6kernel13GemmUniversalIN4cute5tupleIJiiiiEEENS1_10collective13CollectiveMmaINS1_35MainloopSm100TmaUmmaWarpSpecializedILi7ELi2ELi4ENS5_IJNS4_1CILi2EEENSA_ILi1EEESC_EEEEENS5_IJNSA_ILi128EEESF_NSA_ILi64EEEEEENS_6half_tENS5_IJSC_llEEESI_SJ_NS4_8TiledMMAINS4_8MMA_AtomIJNS4_26SM100_MMA_F16BF16_2x1SM_SSISI_SI_fLi128ELi128ELNS4_4UMMA5MajorE1ELSO_1ELNSN_7ScaleInE0ELSP_0EEEEEENS4_6LayoutINS5_IJSC_SC_SC_EEENS5_IJNSA_ILi0EEESU_SU_EEEEENS5_IJNS4_10UnderscoreESX_SX_EEEEENS4_18SM100_TMA_2SM_LOADENS4_14ComposedLayoutINS4_7SwizzleILi3ELi4ELi3EEENS4_18smem_ptr_flag_bitsILi16EEENSS_INS5_IJSG_NSA_ILi8EEEEEENS5_IJSC_SG_EEEEEEEvNS4_8identityES10_S1A_vS1B_EENS_8epilogue10collective18CollectiveEpilogueINS1D_23Sm100TmaWarpSpecializedILi4ELi2ELi16ELb1ELb0EEEJNS5_IJSG_SF_SG_EEENS5_IJNSS_ISG_SC_EENSS_INS5_IJNSA_ILi16EEESB_EEES18_EEEEESI_NS5_IJlSC_lEEESI_S1O_NS1D_6fusion15FusionCallbacksIS1H_NS1P_17LinearCombinationISI_fSI_fLNS_15FloatRoundStyleE2EEES1I_S1N_JEEENS4_5SM1004TMEM4LOAD26SM100_TMEM_LOAD_32dp32b16xENS4_13SM90_TMA_LOADENS11_INS12_ILi1ELi4ELi3EEES15_NSS_INS5_IJS16_S1K_EEENS5_IJS1K_SC_EEEEEEENS4_39AutoVectorizingCopyWithAssumedAlignmentILi128EEENS4_14SM90_TMA_STOREES24_S26_S26_EEEvvEEEEvNT_6ParamsE:
	.zero		2944


//--------------------- SYMBOLS --------------------------

	.type		.nv.reservedSmem.offset0,@object
	.size		.nv.reservedSmem.offset0,0x4
	.type		.nv.reservedSmem.cap,@object
	.size		.nv.reservedSmem.cap,0x4
	.type		__assertfail,@function
